//
// Generated by NVIDIA NVVM Compiler
//
// Compiler Build ID: CL-36424714
// Cuda compilation tools, release 13.0, V13.0.88
// Based on NVVM 20.0.0
//

.version 9.0
.target sm_100
.address_size 64

	// .globl	_Z17persistentThreadsiiPfj
.extern .func  (.param .b32 func_retval0) vprintf
(
	.param .b64 vprintf_param_0,
	.param .b64 vprintf_param_1
)
;
.extern .func  (.param .b64 func_retval0) malloc
(
	.param .b64 malloc_param_0
)
;
.extern .func free
(
	.param .b64 free_param_0
)
;
.global .align 4 .b8 precalc_xorwow_matrix[102400];
.global .align 4 .b8 precalc_xorwow_offset_matrix[102400];
.global .align 4 .b8 mrg32k3aM1[2304];
.global .align 4 .b8 mrg32k3aM2[2304];
.global .align 4 .b8 mrg32k3aM1SubSeq[2016];
.global .align 4 .b8 mrg32k3aM2SubSeq[2016];
.global .align 4 .b8 mrg32k3aM1Seq[2304];
.global .align 4 .b8 mrg32k3aM2Seq[2304];
.const .align 8 .b8 __cr_lgamma_table[72];
// _ZZ17persistentThreadsiiPfjE12totalFitness has been demoted
.global .align 1 .b8 _ZN34_INTERNAL_91341955_4_k_cu_d7ef85f44cuda3std3__45__cpo5beginE[1];
.global .align 1 .b8 _ZN34_INTERNAL_91341955_4_k_cu_d7ef85f44cuda3std3__45__cpo3endE[1];
.global .align 1 .b8 _ZN34_INTERNAL_91341955_4_k_cu_d7ef85f44cuda3std3__45__cpo6cbeginE[1];
.global .align 1 .b8 _ZN34_INTERNAL_91341955_4_k_cu_d7ef85f44cuda3std3__45__cpo4cendE[1];
.global .align 1 .b8 _ZN34_INTERNAL_91341955_4_k_cu_d7ef85f44cuda3std3__45__cpo6rbeginE[1];
.global .align 1 .b8 _ZN34_INTERNAL_91341955_4_k_cu_d7ef85f44cuda3std3__45__cpo4rendE[1];
.global .align 1 .b8 _ZN34_INTERNAL_91341955_4_k_cu_d7ef85f44cuda3std3__45__cpo7crbeginE[1];
.global .align 1 .b8 _ZN34_INTERNAL_91341955_4_k_cu_d7ef85f44cuda3std3__45__cpo5crendE[1];
.global .align 1 .b8 _ZN34_INTERNAL_91341955_4_k_cu_d7ef85f44cuda3std3__436_GLOBAL__N__91341955_4_k_cu_d7ef85f46ignoreE[1];
.global .align 1 .b8 _ZN34_INTERNAL_91341955_4_k_cu_d7ef85f44cuda3std3__419piecewise_constructE[1];
.global .align 1 .b8 _ZN34_INTERNAL_91341955_4_k_cu_d7ef85f44cuda3std3__48in_placeE[1];
.global .align 1 .b8 _ZN34_INTERNAL_91341955_4_k_cu_d7ef85f44cuda3std3__420unreachable_sentinelE[1];
.global .align 1 .b8 _ZN34_INTERNAL_91341955_4_k_cu_d7ef85f44cuda3std3__47nulloptE[1];
.global .align 1 .b8 _ZN34_INTERNAL_91341955_4_k_cu_d7ef85f44cuda3std3__48unexpectE[1];
.global .align 1 .b8 _ZN34_INTERNAL_91341955_4_k_cu_d7ef85f44cuda3std6ranges3__45__cpo4swapE[1];
.global .align 1 .b8 _ZN34_INTERNAL_91341955_4_k_cu_d7ef85f44cuda3std6ranges3__45__cpo9iter_moveE[1];
.global .align 1 .b8 _ZN34_INTERNAL_91341955_4_k_cu_d7ef85f44cuda3std6ranges3__45__cpo5beginE[1];
.global .align 1 .b8 _ZN34_INTERNAL_91341955_4_k_cu_d7ef85f44cuda3std6ranges3__45__cpo3endE[1];
.global .align 1 .b8 _ZN34_INTERNAL_91341955_4_k_cu_d7ef85f44cuda3std6ranges3__45__cpo6cbeginE[1];
.global .align 1 .b8 _ZN34_INTERNAL_91341955_4_k_cu_d7ef85f44cuda3std6ranges3__45__cpo4cendE[1];
.global .align 1 .b8 _ZN34_INTERNAL_91341955_4_k_cu_d7ef85f44cuda3std6ranges3__45__cpo7advanceE[1];
.global .align 1 .b8 _ZN34_INTERNAL_91341955_4_k_cu_d7ef85f44cuda3std6ranges3__45__cpo9iter_swapE[1];
.global .align 1 .b8 _ZN34_INTERNAL_91341955_4_k_cu_d7ef85f44cuda3std6ranges3__45__cpo4nextE[1];
.global .align 1 .b8 _ZN34_INTERNAL_91341955_4_k_cu_d7ef85f44cuda3std6ranges3__45__cpo4prevE[1];
.global .align 1 .b8 _ZN34_INTERNAL_91341955_4_k_cu_d7ef85f44cuda3std6ranges3__45__cpo4dataE[1];
.global .align 1 .b8 _ZN34_INTERNAL_91341955_4_k_cu_d7ef85f44cuda3std6ranges3__45__cpo5cdataE[1];
.global .align 1 .b8 _ZN34_INTERNAL_91341955_4_k_cu_d7ef85f44cuda3std6ranges3__45__cpo4sizeE[1];
.global .align 1 .b8 _ZN34_INTERNAL_91341955_4_k_cu_d7ef85f44cuda3std6ranges3__45__cpo5ssizeE[1];
.global .align 1 .b8 _ZN34_INTERNAL_91341955_4_k_cu_d7ef85f44cuda3std6ranges3__45__cpo8distanceE[1];
.global .align 1 .b8 _ZN34_INTERNAL_91341955_4_k_cu_d7ef85f46thrust24THRUST_300001_SM_1000_NS8cuda_cub3parE[1];
.global .align 1 .b8 _ZN34_INTERNAL_91341955_4_k_cu_d7ef85f46thrust24THRUST_300001_SM_1000_NS8cuda_cub10par_nosyncE[1];
.global .align 1 .b8 _ZN34_INTERNAL_91341955_4_k_cu_d7ef85f46thrust24THRUST_300001_SM_1000_NS6system6detail10sequential3seqE[1];
.global .align 1 .b8 _ZN34_INTERNAL_91341955_4_k_cu_d7ef85f46thrust24THRUST_300001_SM_1000_NS6system3cpp3parE[1];
.global .align 1 .b8 _ZN34_INTERNAL_91341955_4_k_cu_d7ef85f46thrust24THRUST_300001_SM_1000_NS12placeholders2_1E[1];
.global .align 1 .b8 _ZN34_INTERNAL_91341955_4_k_cu_d7ef85f46thrust24THRUST_300001_SM_1000_NS12placeholders2_2E[1];
.global .align 1 .b8 _ZN34_INTERNAL_91341955_4_k_cu_d7ef85f46thrust24THRUST_300001_SM_1000_NS12placeholders2_3E[1];
.global .align 1 .b8 _ZN34_INTERNAL_91341955_4_k_cu_d7ef85f46thrust24THRUST_300001_SM_1000_NS12placeholders2_4E[1];
.global .align 1 .b8 _ZN34_INTERNAL_91341955_4_k_cu_d7ef85f46thrust24THRUST_300001_SM_1000_NS12placeholders2_5E[1];
.global .align 1 .b8 _ZN34_INTERNAL_91341955_4_k_cu_d7ef85f46thrust24THRUST_300001_SM_1000_NS12placeholders2_6E[1];
.global .align 1 .b8 _ZN34_INTERNAL_91341955_4_k_cu_d7ef85f46thrust24THRUST_300001_SM_1000_NS12placeholders2_7E[1];
.global .align 1 .b8 _ZN34_INTERNAL_91341955_4_k_cu_d7ef85f46thrust24THRUST_300001_SM_1000_NS12placeholders2_8E[1];
.global .align 1 .b8 _ZN34_INTERNAL_91341955_4_k_cu_d7ef85f46thrust24THRUST_300001_SM_1000_NS12placeholders2_9E[1];
.global .align 1 .b8 _ZN34_INTERNAL_91341955_4_k_cu_d7ef85f46thrust24THRUST_300001_SM_1000_NS12placeholders3_10E[1];
.global .align 1 .b8 _ZN34_INTERNAL_91341955_4_k_cu_d7ef85f46thrust24THRUST_300001_SM_1000_NS3seqE[1];
.global .align 1 .b8 _ZN34_INTERNAL_91341955_4_k_cu_d7ef85f46thrust24THRUST_300001_SM_1000_NS6deviceE[1];
.global .align 1 .b8 $str[15] = {37, 100, 32, 61, 61, 61, 61, 61, 61, 61, 61, 61, 61, 32};
.extern .shared .align 16 .b8 population[];
.global .align 1 .b8 $str$1[6] = {37, 120, 32, 45, 32};
.global .align 1 .b8 $str$2[56] = {116, 101, 109, 112, 111, 114, 97, 114, 121, 95, 98, 117, 102, 102, 101, 114, 58, 58, 97, 108, 108, 111, 99, 97, 116, 101, 58, 32, 103, 101, 116, 95, 116, 101, 109, 112, 111, 114, 97, 114, 121, 95, 98, 117, 102, 102, 101, 114, 32, 102, 97, 105, 108, 101, 100};
.global .align 1 .b8 $str$3[4] = {37, 115, 10};

.visible .entry _Z17persistentThreadsiiPfj(
	.param .u32 _Z17persistentThreadsiiPfj_param_0,
	.param .u32 _Z17persistentThreadsiiPfj_param_1,
	.param .u64 .ptr .align 1 _Z17persistentThreadsiiPfj_param_2,
	.param .u32 _Z17persistentThreadsiiPfj_param_3
)
{
	.local .align 8 .b8 	__local_depot0[64];
	.reg .b64 	%SP;
	.reg .b64 	%SPL;
	.reg .pred 	%p<166>;
	.reg .b32 	%r<1742>;
	.reg .b32 	%f<148>;
	.reg .b64 	%rd<216>;
	.reg .b64 	%fd<2>;
	// demoted variable
	.shared .align 4 .f32 _ZZ17persistentThreadsiiPfjE12totalFitness;
	mov.u64 	%SPL, __local_depot0;
	cvta.local.u64 	%SP, %SPL;
	ld.param.u32 	%r727, [_Z17persistentThreadsiiPfj_param_0];
	ld.param.u32 	%r728, [_Z17persistentThreadsiiPfj_param_1];
	ld.param.u64 	%rd117, [_Z17persistentThreadsiiPfj_param_2];
	ld.param.u32 	%r731, [_Z17persistentThreadsiiPfj_param_3];
	add.u64 	%rd1, %SPL, 8;
	add.u64 	%rd119, %SP, 56;
	add.u64 	%rd2, %SPL, 56;
	mov.u32 	%r732, %ctaid.x;
	mov.u32 	%r1, %ntid.x;
	mov.u32 	%r733, %tid.x;
	mad.lo.s32 	%r2, %r732, %r1, %r733;
	xor.b32  	%r734, %r731, -1429050551;
	mul.lo.s32 	%r735, %r734, 1099087573;
	add.s32 	%r1658, %r735, -638133224;
	add.s32 	%r1386, %r735, 123456789;
	st.local.v2.u32 	[%rd1], {%r1658, %r1386};
	xor.b32  	%r1385, %r735, 362436069;
	mov.b32 	%r1384, -123459836;
	st.local.v2.u32 	[%rd1+8], {%r1385, %r1384};
	add.s32 	%r1388, %r735, 5783321;
	mov.b32 	%r1387, -589760388;
	st.local.v2.u32 	[%rd1+16], {%r1387, %r1388};
	setp.eq.s32 	%p3, %r2, 0;
	@%p3 bra 	$L__BB0_115;
	cvt.s64.s32 	%rd174, %r2;
	mov.b32 	%r1371, 0;
	mov.b32 	%r1384, -123459836;
	mov.b32 	%r1387, -589760388;
$L__BB0_2:
	mov.u64 	%rd4, %rd174;
	and.b64  	%rd5, %rd4, 3;
	setp.eq.s64 	%p4, %rd5, 0;
	@%p4 bra 	$L__BB0_114;
	mul.wide.u32 	%rd120, %r1371, 3200;
	mov.u64 	%rd121, precalc_xorwow_matrix;
	add.s64 	%rd6, %rd121, %rd120;
	mov.b32 	%r1384, 0;
	mov.u32 	%r1385, %r1384;
	mov.u32 	%r1386, %r1384;
	mov.u32 	%r1387, %r1384;
	mov.u32 	%r1388, %r1384;
	mov.u32 	%r1377, %r1384;
$L__BB0_4:
	mul.wide.u32 	%rd122, %r1377, 4;
	add.s64 	%rd123, %rd1, %rd122;
	ld.local.u32 	%r19, [%rd123+4];
	shl.b32 	%r20, %r1377, 5;
	mov.b32 	%r1383, 0;
$L__BB0_5:
	.pragma "nounroll";
	shr.u32 	%r741, %r19, %r1383;
	and.b32  	%r742, %r741, 1;
	setp.eq.b32 	%p5, %r742, 1;
	not.pred 	%p6, %p5;
	add.s32 	%r743, %r20, %r1383;
	mul.lo.s32 	%r744, %r743, 5;
	mul.wide.u32 	%rd124, %r744, 4;
	add.s64 	%rd7, %rd6, %rd124;
	@%p6 bra 	$L__BB0_7;
	ld.global.u32 	%r745, [%rd7];
	xor.b32  	%r1386, %r1386, %r745;
	ld.global.u32 	%r746, [%rd7+4];
	xor.b32  	%r1385, %r1385, %r746;
	ld.global.u32 	%r747, [%rd7+8];
	xor.b32  	%r1384, %r1384, %r747;
	ld.global.u32 	%r748, [%rd7+12];
	xor.b32  	%r1387, %r1387, %r748;
	ld.global.u32 	%r749, [%rd7+16];
	xor.b32  	%r1388, %r1388, %r749;
$L__BB0_7:
	and.b32  	%r751, %r741, 2;
	setp.eq.s32 	%p7, %r751, 0;
	@%p7 bra 	$L__BB0_9;
	ld.global.u32 	%r752, [%rd7+20];
	xor.b32  	%r1386, %r1386, %r752;
	ld.global.u32 	%r753, [%rd7+24];
	xor.b32  	%r1385, %r1385, %r753;
	ld.global.u32 	%r754, [%rd7+28];
	xor.b32  	%r1384, %r1384, %r754;
	ld.global.u32 	%r755, [%rd7+32];
	xor.b32  	%r1387, %r1387, %r755;
	ld.global.u32 	%r756, [%rd7+36];
	xor.b32  	%r1388, %r1388, %r756;
$L__BB0_9:
	and.b32  	%r758, %r741, 4;
	setp.eq.s32 	%p8, %r758, 0;
	@%p8 bra 	$L__BB0_11;
	ld.global.u32 	%r759, [%rd7+40];
	xor.b32  	%r1386, %r1386, %r759;
	ld.global.u32 	%r760, [%rd7+44];
	xor.b32  	%r1385, %r1385, %r760;
	ld.global.u32 	%r761, [%rd7+48];
	xor.b32  	%r1384, %r1384, %r761;
	ld.global.u32 	%r762, [%rd7+52];
	xor.b32  	%r1387, %r1387, %r762;
	ld.global.u32 	%r763, [%rd7+56];
	xor.b32  	%r1388, %r1388, %r763;
$L__BB0_11:
	and.b32  	%r765, %r741, 8;
	setp.eq.s32 	%p9, %r765, 0;
	@%p9 bra 	$L__BB0_13;
	ld.global.u32 	%r766, [%rd7+60];
	xor.b32  	%r1386, %r1386, %r766;
	ld.global.u32 	%r767, [%rd7+64];
	xor.b32  	%r1385, %r1385, %r767;
	ld.global.u32 	%r768, [%rd7+68];
	xor.b32  	%r1384, %r1384, %r768;
	ld.global.u32 	%r769, [%rd7+72];
	xor.b32  	%r1387, %r1387, %r769;
	ld.global.u32 	%r770, [%rd7+76];
	xor.b32  	%r1388, %r1388, %r770;
$L__BB0_13:
	and.b32  	%r772, %r741, 16;
	setp.eq.s32 	%p10, %r772, 0;
	@%p10 bra 	$L__BB0_15;
	ld.global.u32 	%r773, [%rd7+80];
	xor.b32  	%r1386, %r1386, %r773;
	ld.global.u32 	%r774, [%rd7+84];
	xor.b32  	%r1385, %r1385, %r774;
	ld.global.u32 	%r775, [%rd7+88];
	xor.b32  	%r1384, %r1384, %r775;
	ld.global.u32 	%r776, [%rd7+92];
	xor.b32  	%r1387, %r1387, %r776;
	ld.global.u32 	%r777, [%rd7+96];
	xor.b32  	%r1388, %r1388, %r777;
$L__BB0_15:
	and.b32  	%r779, %r741, 32;
	setp.eq.s32 	%p11, %r779, 0;
	@%p11 bra 	$L__BB0_17;
	ld.global.u32 	%r780, [%rd7+100];
	xor.b32  	%r1386, %r1386, %r780;
	ld.global.u32 	%r781, [%rd7+104];
	xor.b32  	%r1385, %r1385, %r781;
	ld.global.u32 	%r782, [%rd7+108];
	xor.b32  	%r1384, %r1384, %r782;
	ld.global.u32 	%r783, [%rd7+112];
	xor.b32  	%r1387, %r1387, %r783;
	ld.global.u32 	%r784, [%rd7+116];
	xor.b32  	%r1388, %r1388, %r784;
$L__BB0_17:
	and.b32  	%r786, %r741, 64;
	setp.eq.s32 	%p12, %r786, 0;
	@%p12 bra 	$L__BB0_19;
	ld.global.u32 	%r787, [%rd7+120];
	xor.b32  	%r1386, %r1386, %r787;
	ld.global.u32 	%r788, [%rd7+124];
	xor.b32  	%r1385, %r1385, %r788;
	ld.global.u32 	%r789, [%rd7+128];
	xor.b32  	%r1384, %r1384, %r789;
	ld.global.u32 	%r790, [%rd7+132];
	xor.b32  	%r1387, %r1387, %r790;
	ld.global.u32 	%r791, [%rd7+136];
	xor.b32  	%r1388, %r1388, %r791;
$L__BB0_19:
	and.b32  	%r793, %r741, 128;
	setp.eq.s32 	%p13, %r793, 0;
	@%p13 bra 	$L__BB0_21;
	ld.global.u32 	%r794, [%rd7+140];
	xor.b32  	%r1386, %r1386, %r794;
	ld.global.u32 	%r795, [%rd7+144];
	xor.b32  	%r1385, %r1385, %r795;
	ld.global.u32 	%r796, [%rd7+148];
	xor.b32  	%r1384, %r1384, %r796;
	ld.global.u32 	%r797, [%rd7+152];
	xor.b32  	%r1387, %r1387, %r797;
	ld.global.u32 	%r798, [%rd7+156];
	xor.b32  	%r1388, %r1388, %r798;
$L__BB0_21:
	and.b32  	%r800, %r741, 256;
	setp.eq.s32 	%p14, %r800, 0;
	@%p14 bra 	$L__BB0_23;
	ld.global.u32 	%r801, [%rd7+160];
	xor.b32  	%r1386, %r1386, %r801;
	ld.global.u32 	%r802, [%rd7+164];
	xor.b32  	%r1385, %r1385, %r802;
	ld.global.u32 	%r803, [%rd7+168];
	xor.b32  	%r1384, %r1384, %r803;
	ld.global.u32 	%r804, [%rd7+172];
	xor.b32  	%r1387, %r1387, %r804;
	ld.global.u32 	%r805, [%rd7+176];
	xor.b32  	%r1388, %r1388, %r805;
$L__BB0_23:
	and.b32  	%r807, %r741, 512;
	setp.eq.s32 	%p15, %r807, 0;
	@%p15 bra 	$L__BB0_25;
	ld.global.u32 	%r808, [%rd7+180];
	xor.b32  	%r1386, %r1386, %r808;
	ld.global.u32 	%r809, [%rd7+184];
	xor.b32  	%r1385, %r1385, %r809;
	ld.global.u32 	%r810, [%rd7+188];
	xor.b32  	%r1384, %r1384, %r810;
	ld.global.u32 	%r811, [%rd7+192];
	xor.b32  	%r1387, %r1387, %r811;
	ld.global.u32 	%r812, [%rd7+196];
	xor.b32  	%r1388, %r1388, %r812;
$L__BB0_25:
	and.b32  	%r814, %r741, 1024;
	setp.eq.s32 	%p16, %r814, 0;
	@%p16 bra 	$L__BB0_27;
	ld.global.u32 	%r815, [%rd7+200];
	xor.b32  	%r1386, %r1386, %r815;
	ld.global.u32 	%r816, [%rd7+204];
	xor.b32  	%r1385, %r1385, %r816;
	ld.global.u32 	%r817, [%rd7+208];
	xor.b32  	%r1384, %r1384, %r817;
	ld.global.u32 	%r818, [%rd7+212];
	xor.b32  	%r1387, %r1387, %r818;
	ld.global.u32 	%r819, [%rd7+216];
	xor.b32  	%r1388, %r1388, %r819;
$L__BB0_27:
	and.b32  	%r821, %r741, 2048;
	setp.eq.s32 	%p17, %r821, 0;
	@%p17 bra 	$L__BB0_29;
	ld.global.u32 	%r822, [%rd7+220];
	xor.b32  	%r1386, %r1386, %r822;
	ld.global.u32 	%r823, [%rd7+224];
	xor.b32  	%r1385, %r1385, %r823;
	ld.global.u32 	%r824, [%rd7+228];
	xor.b32  	%r1384, %r1384, %r824;
	ld.global.u32 	%r825, [%rd7+232];
	xor.b32  	%r1387, %r1387, %r825;
	ld.global.u32 	%r826, [%rd7+236];
	xor.b32  	%r1388, %r1388, %r826;
$L__BB0_29:
	and.b32  	%r828, %r741, 4096;
	setp.eq.s32 	%p18, %r828, 0;
	@%p18 bra 	$L__BB0_31;
	ld.global.u32 	%r829, [%rd7+240];
	xor.b32  	%r1386, %r1386, %r829;
	ld.global.u32 	%r830, [%rd7+244];
	xor.b32  	%r1385, %r1385, %r830;
	ld.global.u32 	%r831, [%rd7+248];
	xor.b32  	%r1384, %r1384, %r831;
	ld.global.u32 	%r832, [%rd7+252];
	xor.b32  	%r1387, %r1387, %r832;
	ld.global.u32 	%r833, [%rd7+256];
	xor.b32  	%r1388, %r1388, %r833;
$L__BB0_31:
	and.b32  	%r835, %r741, 8192;
	setp.eq.s32 	%p19, %r835, 0;
	@%p19 bra 	$L__BB0_33;
	ld.global.u32 	%r836, [%rd7+260];
	xor.b32  	%r1386, %r1386, %r836;
	ld.global.u32 	%r837, [%rd7+264];
	xor.b32  	%r1385, %r1385, %r837;
	ld.global.u32 	%r838, [%rd7+268];
	xor.b32  	%r1384, %r1384, %r838;
	ld.global.u32 	%r839, [%rd7+272];
	xor.b32  	%r1387, %r1387, %r839;
	ld.global.u32 	%r840, [%rd7+276];
	xor.b32  	%r1388, %r1388, %r840;
$L__BB0_33:
	and.b32  	%r842, %r741, 16384;
	setp.eq.s32 	%p20, %r842, 0;
	@%p20 bra 	$L__BB0_35;
	ld.global.u32 	%r843, [%rd7+280];
	xor.b32  	%r1386, %r1386, %r843;
	ld.global.u32 	%r844, [%rd7+284];
	xor.b32  	%r1385, %r1385, %r844;
	ld.global.u32 	%r845, [%rd7+288];
	xor.b32  	%r1384, %r1384, %r845;
	ld.global.u32 	%r846, [%rd7+292];
	xor.b32  	%r1387, %r1387, %r846;
	ld.global.u32 	%r847, [%rd7+296];
	xor.b32  	%r1388, %r1388, %r847;
$L__BB0_35:
	and.b32  	%r849, %r741, 32768;
	setp.eq.s32 	%p21, %r849, 0;
	@%p21 bra 	$L__BB0_37;
	ld.global.u32 	%r850, [%rd7+300];
	xor.b32  	%r1386, %r1386, %r850;
	ld.global.u32 	%r851, [%rd7+304];
	xor.b32  	%r1385, %r1385, %r851;
	ld.global.u32 	%r852, [%rd7+308];
	xor.b32  	%r1384, %r1384, %r852;
	ld.global.u32 	%r853, [%rd7+312];
	xor.b32  	%r1387, %r1387, %r853;
	ld.global.u32 	%r854, [%rd7+316];
	xor.b32  	%r1388, %r1388, %r854;
$L__BB0_37:
	add.s32 	%r1383, %r1383, 16;
	setp.ne.s32 	%p22, %r1383, 32;
	@%p22 bra 	$L__BB0_5;
	mad.lo.s32 	%r855, %r1377, -31, %r20;
	add.s32 	%r1377, %r855, 1;
	setp.ne.s32 	%p23, %r1377, 5;
	@%p23 bra 	$L__BB0_4;
	st.local.u32 	[%rd1+4], %r1386;
	st.local.v2.u32 	[%rd1+8], {%r1385, %r1384};
	st.local.v2.u32 	[%rd1+16], {%r1387, %r1388};
	setp.eq.s64 	%p24, %rd5, 1;
	@%p24 bra 	$L__BB0_114;
	mov.b32 	%r1384, 0;
	mov.u32 	%r1385, %r1384;
	mov.u32 	%r1386, %r1384;
	mov.u32 	%r1387, %r1384;
	mov.u32 	%r1388, %r1384;
	mov.u32 	%r1469, %r1384;
$L__BB0_41:
	mul.wide.u32 	%rd125, %r1469, 4;
	add.s64 	%rd126, %rd1, %rd125;
	ld.local.u32 	%r195, [%rd126+4];
	shl.b32 	%r196, %r1469, 5;
	mov.b32 	%r1475, 0;
$L__BB0_42:
	.pragma "nounroll";
	shr.u32 	%r858, %r195, %r1475;
	and.b32  	%r859, %r858, 1;
	setp.eq.b32 	%p25, %r859, 1;
	not.pred 	%p26, %p25;
	add.s32 	%r860, %r196, %r1475;
	mul.lo.s32 	%r861, %r860, 5;
	mul.wide.u32 	%rd127, %r861, 4;
	add.s64 	%rd8, %rd6, %rd127;
	@%p26 bra 	$L__BB0_44;
	ld.global.u32 	%r862, [%rd8];
	xor.b32  	%r1386, %r1386, %r862;
	ld.global.u32 	%r863, [%rd8+4];
	xor.b32  	%r1385, %r1385, %r863;
	ld.global.u32 	%r864, [%rd8+8];
	xor.b32  	%r1384, %r1384, %r864;
	ld.global.u32 	%r865, [%rd8+12];
	xor.b32  	%r1387, %r1387, %r865;
	ld.global.u32 	%r866, [%rd8+16];
	xor.b32  	%r1388, %r1388, %r866;
$L__BB0_44:
	and.b32  	%r868, %r858, 2;
	setp.eq.s32 	%p27, %r868, 0;
	@%p27 bra 	$L__BB0_46;
	ld.global.u32 	%r869, [%rd8+20];
	xor.b32  	%r1386, %r1386, %r869;
	ld.global.u32 	%r870, [%rd8+24];
	xor.b32  	%r1385, %r1385, %r870;
	ld.global.u32 	%r871, [%rd8+28];
	xor.b32  	%r1384, %r1384, %r871;
	ld.global.u32 	%r872, [%rd8+32];
	xor.b32  	%r1387, %r1387, %r872;
	ld.global.u32 	%r873, [%rd8+36];
	xor.b32  	%r1388, %r1388, %r873;
$L__BB0_46:
	and.b32  	%r875, %r858, 4;
	setp.eq.s32 	%p28, %r875, 0;
	@%p28 bra 	$L__BB0_48;
	ld.global.u32 	%r876, [%rd8+40];
	xor.b32  	%r1386, %r1386, %r876;
	ld.global.u32 	%r877, [%rd8+44];
	xor.b32  	%r1385, %r1385, %r877;
	ld.global.u32 	%r878, [%rd8+48];
	xor.b32  	%r1384, %r1384, %r878;
	ld.global.u32 	%r879, [%rd8+52];
	xor.b32  	%r1387, %r1387, %r879;
	ld.global.u32 	%r880, [%rd8+56];
	xor.b32  	%r1388, %r1388, %r880;
$L__BB0_48:
	and.b32  	%r882, %r858, 8;
	setp.eq.s32 	%p29, %r882, 0;
	@%p29 bra 	$L__BB0_50;
	ld.global.u32 	%r883, [%rd8+60];
	xor.b32  	%r1386, %r1386, %r883;
	ld.global.u32 	%r884, [%rd8+64];
	xor.b32  	%r1385, %r1385, %r884;
	ld.global.u32 	%r885, [%rd8+68];
	xor.b32  	%r1384, %r1384, %r885;
	ld.global.u32 	%r886, [%rd8+72];
	xor.b32  	%r1387, %r1387, %r886;
	ld.global.u32 	%r887, [%rd8+76];
	xor.b32  	%r1388, %r1388, %r887;
$L__BB0_50:
	and.b32  	%r889, %r858, 16;
	setp.eq.s32 	%p30, %r889, 0;
	@%p30 bra 	$L__BB0_52;
	ld.global.u32 	%r890, [%rd8+80];
	xor.b32  	%r1386, %r1386, %r890;
	ld.global.u32 	%r891, [%rd8+84];
	xor.b32  	%r1385, %r1385, %r891;
	ld.global.u32 	%r892, [%rd8+88];
	xor.b32  	%r1384, %r1384, %r892;
	ld.global.u32 	%r893, [%rd8+92];
	xor.b32  	%r1387, %r1387, %r893;
	ld.global.u32 	%r894, [%rd8+96];
	xor.b32  	%r1388, %r1388, %r894;
$L__BB0_52:
	and.b32  	%r896, %r858, 32;
	setp.eq.s32 	%p31, %r896, 0;
	@%p31 bra 	$L__BB0_54;
	ld.global.u32 	%r897, [%rd8+100];
	xor.b32  	%r1386, %r1386, %r897;
	ld.global.u32 	%r898, [%rd8+104];
	xor.b32  	%r1385, %r1385, %r898;
	ld.global.u32 	%r899, [%rd8+108];
	xor.b32  	%r1384, %r1384, %r899;
	ld.global.u32 	%r900, [%rd8+112];
	xor.b32  	%r1387, %r1387, %r900;
	ld.global.u32 	%r901, [%rd8+116];
	xor.b32  	%r1388, %r1388, %r901;
$L__BB0_54:
	and.b32  	%r903, %r858, 64;
	setp.eq.s32 	%p32, %r903, 0;
	@%p32 bra 	$L__BB0_56;
	ld.global.u32 	%r904, [%rd8+120];
	xor.b32  	%r1386, %r1386, %r904;
	ld.global.u32 	%r905, [%rd8+124];
	xor.b32  	%r1385, %r1385, %r905;
	ld.global.u32 	%r906, [%rd8+128];
	xor.b32  	%r1384, %r1384, %r906;
	ld.global.u32 	%r907, [%rd8+132];
	xor.b32  	%r1387, %r1387, %r907;
	ld.global.u32 	%r908, [%rd8+136];
	xor.b32  	%r1388, %r1388, %r908;
$L__BB0_56:
	and.b32  	%r910, %r858, 128;
	setp.eq.s32 	%p33, %r910, 0;
	@%p33 bra 	$L__BB0_58;
	ld.global.u32 	%r911, [%rd8+140];
	xor.b32  	%r1386, %r1386, %r911;
	ld.global.u32 	%r912, [%rd8+144];
	xor.b32  	%r1385, %r1385, %r912;
	ld.global.u32 	%r913, [%rd8+148];
	xor.b32  	%r1384, %r1384, %r913;
	ld.global.u32 	%r914, [%rd8+152];
	xor.b32  	%r1387, %r1387, %r914;
	ld.global.u32 	%r915, [%rd8+156];
	xor.b32  	%r1388, %r1388, %r915;
$L__BB0_58:
	and.b32  	%r917, %r858, 256;
	setp.eq.s32 	%p34, %r917, 0;
	@%p34 bra 	$L__BB0_60;
	ld.global.u32 	%r918, [%rd8+160];
	xor.b32  	%r1386, %r1386, %r918;
	ld.global.u32 	%r919, [%rd8+164];
	xor.b32  	%r1385, %r1385, %r919;
	ld.global.u32 	%r920, [%rd8+168];
	xor.b32  	%r1384, %r1384, %r920;
	ld.global.u32 	%r921, [%rd8+172];
	xor.b32  	%r1387, %r1387, %r921;
	ld.global.u32 	%r922, [%rd8+176];
	xor.b32  	%r1388, %r1388, %r922;
$L__BB0_60:
	and.b32  	%r924, %r858, 512;
	setp.eq.s32 	%p35, %r924, 0;
	@%p35 bra 	$L__BB0_62;
	ld.global.u32 	%r925, [%rd8+180];
	xor.b32  	%r1386, %r1386, %r925;
	ld.global.u32 	%r926, [%rd8+184];
	xor.b32  	%r1385, %r1385, %r926;
	ld.global.u32 	%r927, [%rd8+188];
	xor.b32  	%r1384, %r1384, %r927;
	ld.global.u32 	%r928, [%rd8+192];
	xor.b32  	%r1387, %r1387, %r928;
	ld.global.u32 	%r929, [%rd8+196];
	xor.b32  	%r1388, %r1388, %r929;
$L__BB0_62:
	and.b32  	%r931, %r858, 1024;
	setp.eq.s32 	%p36, %r931, 0;
	@%p36 bra 	$L__BB0_64;
	ld.global.u32 	%r932, [%rd8+200];
	xor.b32  	%r1386, %r1386, %r932;
	ld.global.u32 	%r933, [%rd8+204];
	xor.b32  	%r1385, %r1385, %r933;
	ld.global.u32 	%r934, [%rd8+208];
	xor.b32  	%r1384, %r1384, %r934;
	ld.global.u32 	%r935, [%rd8+212];
	xor.b32  	%r1387, %r1387, %r935;
	ld.global.u32 	%r936, [%rd8+216];
	xor.b32  	%r1388, %r1388, %r936;
$L__BB0_64:
	and.b32  	%r938, %r858, 2048;
	setp.eq.s32 	%p37, %r938, 0;
	@%p37 bra 	$L__BB0_66;
	ld.global.u32 	%r939, [%rd8+220];
	xor.b32  	%r1386, %r1386, %r939;
	ld.global.u32 	%r940, [%rd8+224];
	xor.b32  	%r1385, %r1385, %r940;
	ld.global.u32 	%r941, [%rd8+228];
	xor.b32  	%r1384, %r1384, %r941;
	ld.global.u32 	%r942, [%rd8+232];
	xor.b32  	%r1387, %r1387, %r942;
	ld.global.u32 	%r943, [%rd8+236];
	xor.b32  	%r1388, %r1388, %r943;
$L__BB0_66:
	and.b32  	%r945, %r858, 4096;
	setp.eq.s32 	%p38, %r945, 0;
	@%p38 bra 	$L__BB0_68;
	ld.global.u32 	%r946, [%rd8+240];
	xor.b32  	%r1386, %r1386, %r946;
	ld.global.u32 	%r947, [%rd8+244];
	xor.b32  	%r1385, %r1385, %r947;
	ld.global.u32 	%r948, [%rd8+248];
	xor.b32  	%r1384, %r1384, %r948;
	ld.global.u32 	%r949, [%rd8+252];
	xor.b32  	%r1387, %r1387, %r949;
	ld.global.u32 	%r950, [%rd8+256];
	xor.b32  	%r1388, %r1388, %r950;
$L__BB0_68:
	and.b32  	%r952, %r858, 8192;
	setp.eq.s32 	%p39, %r952, 0;
	@%p39 bra 	$L__BB0_70;
	ld.global.u32 	%r953, [%rd8+260];
	xor.b32  	%r1386, %r1386, %r953;
	ld.global.u32 	%r954, [%rd8+264];
	xor.b32  	%r1385, %r1385, %r954;
	ld.global.u32 	%r955, [%rd8+268];
	xor.b32  	%r1384, %r1384, %r955;
	ld.global.u32 	%r956, [%rd8+272];
	xor.b32  	%r1387, %r1387, %r956;
	ld.global.u32 	%r957, [%rd8+276];
	xor.b32  	%r1388, %r1388, %r957;
$L__BB0_70:
	and.b32  	%r959, %r858, 16384;
	setp.eq.s32 	%p40, %r959, 0;
	@%p40 bra 	$L__BB0_72;
	ld.global.u32 	%r960, [%rd8+280];
	xor.b32  	%r1386, %r1386, %r960;
	ld.global.u32 	%r961, [%rd8+284];
	xor.b32  	%r1385, %r1385, %r961;
	ld.global.u32 	%r962, [%rd8+288];
	xor.b32  	%r1384, %r1384, %r962;
	ld.global.u32 	%r963, [%rd8+292];
	xor.b32  	%r1387, %r1387, %r963;
	ld.global.u32 	%r964, [%rd8+296];
	xor.b32  	%r1388, %r1388, %r964;
$L__BB0_72:
	and.b32  	%r966, %r858, 32768;
	setp.eq.s32 	%p41, %r966, 0;
	@%p41 bra 	$L__BB0_74;
	ld.global.u32 	%r967, [%rd8+300];
	xor.b32  	%r1386, %r1386, %r967;
	ld.global.u32 	%r968, [%rd8+304];
	xor.b32  	%r1385, %r1385, %r968;
	ld.global.u32 	%r969, [%rd8+308];
	xor.b32  	%r1384, %r1384, %r969;
	ld.global.u32 	%r970, [%rd8+312];
	xor.b32  	%r1387, %r1387, %r970;
	ld.global.u32 	%r971, [%rd8+316];
	xor.b32  	%r1388, %r1388, %r971;
$L__BB0_74:
	add.s32 	%r1475, %r1475, 16;
	setp.ne.s32 	%p42, %r1475, 32;
	@%p42 bra 	$L__BB0_42;
	mad.lo.s32 	%r972, %r1469, -31, %r196;
	add.s32 	%r1469, %r972, 1;
	setp.ne.s32 	%p43, %r1469, 5;
	@%p43 bra 	$L__BB0_41;
	st.local.u32 	[%rd1+4], %r1386;
	st.local.v2.u32 	[%rd1+8], {%r1385, %r1384};
	st.local.v2.u32 	[%rd1+16], {%r1387, %r1388};
	setp.ne.s64 	%p44, %rd5, 3;
	@%p44 bra 	$L__BB0_114;
	mov.b32 	%r1384, 0;
	mov.u32 	%r1385, %r1384;
	mov.u32 	%r1386, %r1384;
	mov.u32 	%r1387, %r1384;
	mov.u32 	%r1388, %r1384;
	mov.u32 	%r1561, %r1384;
$L__BB0_78:
	mul.wide.u32 	%rd128, %r1561, 4;
	add.s64 	%rd129, %rd1, %rd128;
	ld.local.u32 	%r371, [%rd129+4];
	shl.b32 	%r372, %r1561, 5;
	mov.b32 	%r1567, 0;
$L__BB0_79:
	.pragma "nounroll";
	shr.u32 	%r975, %r371, %r1567;
	and.b32  	%r976, %r975, 1;
	setp.eq.b32 	%p45, %r976, 1;
	not.pred 	%p46, %p45;
	add.s32 	%r977, %r372, %r1567;
	mul.lo.s32 	%r978, %r977, 5;
	mul.wide.u32 	%rd130, %r978, 4;
	add.s64 	%rd9, %rd6, %rd130;
	@%p46 bra 	$L__BB0_81;
	ld.global.u32 	%r979, [%rd9];
	xor.b32  	%r1386, %r1386, %r979;
	ld.global.u32 	%r980, [%rd9+4];
	xor.b32  	%r1385, %r1385, %r980;
	ld.global.u32 	%r981, [%rd9+8];
	xor.b32  	%r1384, %r1384, %r981;
	ld.global.u32 	%r982, [%rd9+12];
	xor.b32  	%r1387, %r1387, %r982;
	ld.global.u32 	%r983, [%rd9+16];
	xor.b32  	%r1388, %r1388, %r983;
$L__BB0_81:
	and.b32  	%r985, %r975, 2;
	setp.eq.s32 	%p47, %r985, 0;
	@%p47 bra 	$L__BB0_83;
	ld.global.u32 	%r986, [%rd9+20];
	xor.b32  	%r1386, %r1386, %r986;
	ld.global.u32 	%r987, [%rd9+24];
	xor.b32  	%r1385, %r1385, %r987;
	ld.global.u32 	%r988, [%rd9+28];
	xor.b32  	%r1384, %r1384, %r988;
	ld.global.u32 	%r989, [%rd9+32];
	xor.b32  	%r1387, %r1387, %r989;
	ld.global.u32 	%r990, [%rd9+36];
	xor.b32  	%r1388, %r1388, %r990;
$L__BB0_83:
	and.b32  	%r992, %r975, 4;
	setp.eq.s32 	%p48, %r992, 0;
	@%p48 bra 	$L__BB0_85;
	ld.global.u32 	%r993, [%rd9+40];
	xor.b32  	%r1386, %r1386, %r993;
	ld.global.u32 	%r994, [%rd9+44];
	xor.b32  	%r1385, %r1385, %r994;
	ld.global.u32 	%r995, [%rd9+48];
	xor.b32  	%r1384, %r1384, %r995;
	ld.global.u32 	%r996, [%rd9+52];
	xor.b32  	%r1387, %r1387, %r996;
	ld.global.u32 	%r997, [%rd9+56];
	xor.b32  	%r1388, %r1388, %r997;
$L__BB0_85:
	and.b32  	%r999, %r975, 8;
	setp.eq.s32 	%p49, %r999, 0;
	@%p49 bra 	$L__BB0_87;
	ld.global.u32 	%r1000, [%rd9+60];
	xor.b32  	%r1386, %r1386, %r1000;
	ld.global.u32 	%r1001, [%rd9+64];
	xor.b32  	%r1385, %r1385, %r1001;
	ld.global.u32 	%r1002, [%rd9+68];
	xor.b32  	%r1384, %r1384, %r1002;
	ld.global.u32 	%r1003, [%rd9+72];
	xor.b32  	%r1387, %r1387, %r1003;
	ld.global.u32 	%r1004, [%rd9+76];
	xor.b32  	%r1388, %r1388, %r1004;
$L__BB0_87:
	and.b32  	%r1006, %r975, 16;
	setp.eq.s32 	%p50, %r1006, 0;
	@%p50 bra 	$L__BB0_89;
	ld.global.u32 	%r1007, [%rd9+80];
	xor.b32  	%r1386, %r1386, %r1007;
	ld.global.u32 	%r1008, [%rd9+84];
	xor.b32  	%r1385, %r1385, %r1008;
	ld.global.u32 	%r1009, [%rd9+88];
	xor.b32  	%r1384, %r1384, %r1009;
	ld.global.u32 	%r1010, [%rd9+92];
	xor.b32  	%r1387, %r1387, %r1010;
	ld.global.u32 	%r1011, [%rd9+96];
	xor.b32  	%r1388, %r1388, %r1011;
$L__BB0_89:
	and.b32  	%r1013, %r975, 32;
	setp.eq.s32 	%p51, %r1013, 0;
	@%p51 bra 	$L__BB0_91;
	ld.global.u32 	%r1014, [%rd9+100];
	xor.b32  	%r1386, %r1386, %r1014;
	ld.global.u32 	%r1015, [%rd9+104];
	xor.b32  	%r1385, %r1385, %r1015;
	ld.global.u32 	%r1016, [%rd9+108];
	xor.b32  	%r1384, %r1384, %r1016;
	ld.global.u32 	%r1017, [%rd9+112];
	xor.b32  	%r1387, %r1387, %r1017;
	ld.global.u32 	%r1018, [%rd9+116];
	xor.b32  	%r1388, %r1388, %r1018;
$L__BB0_91:
	and.b32  	%r1020, %r975, 64;
	setp.eq.s32 	%p52, %r1020, 0;
	@%p52 bra 	$L__BB0_93;
	ld.global.u32 	%r1021, [%rd9+120];
	xor.b32  	%r1386, %r1386, %r1021;
	ld.global.u32 	%r1022, [%rd9+124];
	xor.b32  	%r1385, %r1385, %r1022;
	ld.global.u32 	%r1023, [%rd9+128];
	xor.b32  	%r1384, %r1384, %r1023;
	ld.global.u32 	%r1024, [%rd9+132];
	xor.b32  	%r1387, %r1387, %r1024;
	ld.global.u32 	%r1025, [%rd9+136];
	xor.b32  	%r1388, %r1388, %r1025;
$L__BB0_93:
	and.b32  	%r1027, %r975, 128;
	setp.eq.s32 	%p53, %r1027, 0;
	@%p53 bra 	$L__BB0_95;
	ld.global.u32 	%r1028, [%rd9+140];
	xor.b32  	%r1386, %r1386, %r1028;
	ld.global.u32 	%r1029, [%rd9+144];
	xor.b32  	%r1385, %r1385, %r1029;
	ld.global.u32 	%r1030, [%rd9+148];
	xor.b32  	%r1384, %r1384, %r1030;
	ld.global.u32 	%r1031, [%rd9+152];
	xor.b32  	%r1387, %r1387, %r1031;
	ld.global.u32 	%r1032, [%rd9+156];
	xor.b32  	%r1388, %r1388, %r1032;
$L__BB0_95:
	and.b32  	%r1034, %r975, 256;
	setp.eq.s32 	%p54, %r1034, 0;
	@%p54 bra 	$L__BB0_97;
	ld.global.u32 	%r1035, [%rd9+160];
	xor.b32  	%r1386, %r1386, %r1035;
	ld.global.u32 	%r1036, [%rd9+164];
	xor.b32  	%r1385, %r1385, %r1036;
	ld.global.u32 	%r1037, [%rd9+168];
	xor.b32  	%r1384, %r1384, %r1037;
	ld.global.u32 	%r1038, [%rd9+172];
	xor.b32  	%r1387, %r1387, %r1038;
	ld.global.u32 	%r1039, [%rd9+176];
	xor.b32  	%r1388, %r1388, %r1039;
$L__BB0_97:
	and.b32  	%r1041, %r975, 512;
	setp.eq.s32 	%p55, %r1041, 0;
	@%p55 bra 	$L__BB0_99;
	ld.global.u32 	%r1042, [%rd9+180];
	xor.b32  	%r1386, %r1386, %r1042;
	ld.global.u32 	%r1043, [%rd9+184];
	xor.b32  	%r1385, %r1385, %r1043;
	ld.global.u32 	%r1044, [%rd9+188];
	xor.b32  	%r1384, %r1384, %r1044;
	ld.global.u32 	%r1045, [%rd9+192];
	xor.b32  	%r1387, %r1387, %r1045;
	ld.global.u32 	%r1046, [%rd9+196];
	xor.b32  	%r1388, %r1388, %r1046;
$L__BB0_99:
	and.b32  	%r1048, %r975, 1024;
	setp.eq.s32 	%p56, %r1048, 0;
	@%p56 bra 	$L__BB0_101;
	ld.global.u32 	%r1049, [%rd9+200];
	xor.b32  	%r1386, %r1386, %r1049;
	ld.global.u32 	%r1050, [%rd9+204];
	xor.b32  	%r1385, %r1385, %r1050;
	ld.global.u32 	%r1051, [%rd9+208];
	xor.b32  	%r1384, %r1384, %r1051;
	ld.global.u32 	%r1052, [%rd9+212];
	xor.b32  	%r1387, %r1387, %r1052;
	ld.global.u32 	%r1053, [%rd9+216];
	xor.b32  	%r1388, %r1388, %r1053;
$L__BB0_101:
	and.b32  	%r1055, %r975, 2048;
	setp.eq.s32 	%p57, %r1055, 0;
	@%p57 bra 	$L__BB0_103;
	ld.global.u32 	%r1056, [%rd9+220];
	xor.b32  	%r1386, %r1386, %r1056;
	ld.global.u32 	%r1057, [%rd9+224];
	xor.b32  	%r1385, %r1385, %r1057;
	ld.global.u32 	%r1058, [%rd9+228];
	xor.b32  	%r1384, %r1384, %r1058;
	ld.global.u32 	%r1059, [%rd9+232];
	xor.b32  	%r1387, %r1387, %r1059;
	ld.global.u32 	%r1060, [%rd9+236];
	xor.b32  	%r1388, %r1388, %r1060;
$L__BB0_103:
	and.b32  	%r1062, %r975, 4096;
	setp.eq.s32 	%p58, %r1062, 0;
	@%p58 bra 	$L__BB0_105;
	ld.global.u32 	%r1063, [%rd9+240];
	xor.b32  	%r1386, %r1386, %r1063;
	ld.global.u32 	%r1064, [%rd9+244];
	xor.b32  	%r1385, %r1385, %r1064;
	ld.global.u32 	%r1065, [%rd9+248];
	xor.b32  	%r1384, %r1384, %r1065;
	ld.global.u32 	%r1066, [%rd9+252];
	xor.b32  	%r1387, %r1387, %r1066;
	ld.global.u32 	%r1067, [%rd9+256];
	xor.b32  	%r1388, %r1388, %r1067;
$L__BB0_105:
	and.b32  	%r1069, %r975, 8192;
	setp.eq.s32 	%p59, %r1069, 0;
	@%p59 bra 	$L__BB0_107;
	ld.global.u32 	%r1070, [%rd9+260];
	xor.b32  	%r1386, %r1386, %r1070;
	ld.global.u32 	%r1071, [%rd9+264];
	xor.b32  	%r1385, %r1385, %r1071;
	ld.global.u32 	%r1072, [%rd9+268];
	xor.b32  	%r1384, %r1384, %r1072;
	ld.global.u32 	%r1073, [%rd9+272];
	xor.b32  	%r1387, %r1387, %r1073;
	ld.global.u32 	%r1074, [%rd9+276];
	xor.b32  	%r1388, %r1388, %r1074;
$L__BB0_107:
	and.b32  	%r1076, %r975, 16384;
	setp.eq.s32 	%p60, %r1076, 0;
	@%p60 bra 	$L__BB0_109;
	ld.global.u32 	%r1077, [%rd9+280];
	xor.b32  	%r1386, %r1386, %r1077;
	ld.global.u32 	%r1078, [%rd9+284];
	xor.b32  	%r1385, %r1385, %r1078;
	ld.global.u32 	%r1079, [%rd9+288];
	xor.b32  	%r1384, %r1384, %r1079;
	ld.global.u32 	%r1080, [%rd9+292];
	xor.b32  	%r1387, %r1387, %r1080;
	ld.global.u32 	%r1081, [%rd9+296];
	xor.b32  	%r1388, %r1388, %r1081;
$L__BB0_109:
	and.b32  	%r1083, %r975, 32768;
	setp.eq.s32 	%p61, %r1083, 0;
	@%p61 bra 	$L__BB0_111;
	ld.global.u32 	%r1084, [%rd9+300];
	xor.b32  	%r1386, %r1386, %r1084;
	ld.global.u32 	%r1085, [%rd9+304];
	xor.b32  	%r1385, %r1385, %r1085;
	ld.global.u32 	%r1086, [%rd9+308];
	xor.b32  	%r1384, %r1384, %r1086;
	ld.global.u32 	%r1087, [%rd9+312];
	xor.b32  	%r1387, %r1387, %r1087;
	ld.global.u32 	%r1088, [%rd9+316];
	xor.b32  	%r1388, %r1388, %r1088;
$L__BB0_111:
	add.s32 	%r1567, %r1567, 16;
	setp.ne.s32 	%p62, %r1567, 32;
	@%p62 bra 	$L__BB0_79;
	mad.lo.s32 	%r1089, %r1561, -31, %r372;
	add.s32 	%r1561, %r1089, 1;
	setp.ne.s32 	%p63, %r1561, 5;
	@%p63 bra 	$L__BB0_78;
	st.local.u32 	[%rd1+4], %r1386;
	st.local.v2.u32 	[%rd1+8], {%r1385, %r1384};
	st.local.v2.u32 	[%rd1+16], {%r1387, %r1388};
$L__BB0_114:
	shr.u64 	%rd174, %rd4, 2;
	add.s32 	%r1371, %r1371, 1;
	setp.gt.u64 	%p64, %rd4, 3;
	@%p64 bra 	$L__BB0_2;
$L__BB0_115:
	mov.b32 	%r1090, 0;
	st.local.v2.u32 	[%rd1+24], {%r1090, %r1090};
	st.local.u32 	[%rd1+32], %r1090;
	mov.b64 	%rd131, 0;
	st.local.u64 	[%rd1+40], %rd131;
	st.local.u32 	[%rd2], %r727;
	mov.u64 	%rd132, $str;
	cvta.global.u64 	%rd133, %rd132;
	{ // callseq 0, 0
	.param .b64 param0;
	st.param.b64 	[param0], %rd133;
	.param .b64 param1;
	st.param.b64 	[param1], %rd119;
	.param .b32 retval0;
	call.uni (retval0), 
	vprintf, 
	(
	param0, 
	param1
	);
	ld.param.b32 	%r1091, [retval0];
	} // callseq 0
	setp.ge.s32 	%p65, %r2, %r727;
	@%p65 bra 	$L__BB0_119;
	mov.u64 	%rd135, $str$1;
	mov.u32 	%r1664, %r2;
$L__BB0_117:
	mov.u32 	%r556, %r1385;
	mov.u32 	%r1385, %r1384;
	mov.u32 	%r1384, %r1387;
	mov.u32 	%r1387, %r1388;
	shl.b32 	%r1093, %r1664, 3;
	mov.u32 	%r1094, population;
	add.s32 	%r1095, %r1094, %r1093;
	shr.u32 	%r1096, %r1386, 2;
	xor.b32  	%r1097, %r1096, %r1386;
	shl.b32 	%r1098, %r1387, 4;
	shl.b32 	%r1099, %r1097, 1;
	xor.b32  	%r1100, %r1099, %r1098;
	xor.b32  	%r1101, %r1100, %r1097;
	xor.b32  	%r1388, %r1101, %r1387;
	add.s32 	%r1658, %r1658, 362437;
	add.s32 	%r1102, %r1388, %r1658;
	mov.b32 	%r1103, 0;
	st.shared.v2.u32 	[%r1095], {%r1103, %r1102};
	st.local.u32 	[%rd2], %r1102;
	cvta.global.u64 	%rd136, %rd135;
	{ // callseq 1, 0
	.param .b64 param0;
	st.param.b64 	[param0], %rd136;
	.param .b64 param1;
	st.param.b64 	[param1], %rd119;
	.param .b32 retval0;
	call.uni (retval0), 
	vprintf, 
	(
	param0, 
	param1
	);
	ld.param.b32 	%r1104, [retval0];
	} // callseq 1
	add.s32 	%r1664, %r1664, %r1;
	setp.lt.s32 	%p66, %r1664, %r727;
	mov.u32 	%r1386, %r556;
	@%p66 bra 	$L__BB0_117;
	st.local.v2.u32 	[%rd1+8], {%r1385, %r1384};
	st.local.v2.u32 	[%rd1+16], {%r1387, %r1388};
	st.local.v2.u32 	[%rd1], {%r1658, %r556};
$L__BB0_119:
	bar.sync 	0;
	setp.lt.s32 	%p67, %r728, 1;
	@%p67 bra 	$L__BB0_251;
	cvt.s64.s32 	%rd11, %r727;
	shl.b32 	%r1108, %r727, 3;
	mov.u32 	%r1109, population;
	add.s32 	%r562, %r1109, %r1108;
	mul.wide.s32 	%rd138, %r727, 8;
	cvt.u64.u32 	%rd139, %r1109;
	cvta.shared.u64 	%rd140, %rd139;
	add.s64 	%rd12, %rd140, %rd138;
	and.b32  	%r563, %r727, 15;
	and.b32  	%r564, %r727, 7;
	and.b32  	%r565, %r727, 3;
	cvta.to.global.u64 	%rd13, %rd117;
	mov.b32 	%r1667, 0;
	shl.b64 	%rd151, %rd11, 3;
$L__BB0_121:
	setp.ne.s32 	%p68, %r2, 0;
	@%p68 bra 	$L__BB0_123;
	mov.b32 	%r1110, 0;
	st.shared.u32 	[_ZZ17persistentThreadsiiPfjE12totalFitness], %r1110;
$L__BB0_123:
	setp.ge.s32 	%p69, %r2, %r727;
	bar.sync 	0;
	@%p69 bra 	$L__BB0_126;
	mov.u32 	%r1669, %r2;
$L__BB0_125:
	shl.b32 	%r1111, %r1669, 3;
	mov.u32 	%r1112, population;
	add.s32 	%r1113, %r1112, %r1111;
	ld.shared.u32 	%r1114, [%r1113+4];
	and.b32  	%r1115, %r1114, 1023;
	shr.u32 	%r1116, %r1114, 9;
	and.b32  	%r1117, %r1116, 1023;
	shr.u32 	%r1118, %r1114, 18;
	and.b32  	%r1119, %r1118, 1023;
	add.s32 	%r1120, %r1115, -512;
	cvt.rn.f32.s32 	%f29, %r1120;
	div.rn.f32 	%f30, %f29, 0f42C80000;
	add.s32 	%r1121, %r1117, -512;
	cvt.rn.f32.s32 	%f31, %r1121;
	div.rn.f32 	%f32, %f31, 0f42C80000;
	add.s32 	%r1122, %r1119, -512;
	cvt.rn.f32.s32 	%f33, %r1122;
	div.rn.f32 	%f34, %f33, 0f42C80000;
	fma.rn.f32 	%f35, %f30, %f30, 0f3F800000;
	fma.rn.f32 	%f36, %f32, %f32, %f35;
	fma.rn.f32 	%f37, %f34, %f34, %f36;
	rcp.rn.f32 	%f38, %f37;
	st.shared.f32 	[%r1113], %f38;
	atom.shared.add.f32 	%f39, [_ZZ17persistentThreadsiiPfjE12totalFitness], %f38;
	add.s32 	%r1669, %r1669, %r1;
	setp.lt.s32 	%p70, %r1669, %r727;
	@%p70 bra 	$L__BB0_125;
$L__BB0_126:
	setp.ne.s32 	%p71, %r2, 0;
	bar.sync 	0;
	@%p71 bra 	$L__BB0_228;
	setp.eq.s32 	%p72, %r727, 0;
	mov.b64 	%rd175, 0;
	@%p72 bra 	$L__BB0_130;
	shl.b64 	%rd142, %rd11, 3;
	{ // callseq 2, 0
	.param .b64 param0;
	st.param.b64 	[param0], %rd142;
	.param .b64 retval0;
	call.uni (retval0), 
	malloc, 
	(
	param0
	);
	ld.param.b64 	%rd175, [retval0];
	} // callseq 2
	setp.ne.s64 	%p73, %rd175, 0;
	@%p73 bra 	$L__BB0_130;
	add.u64 	%rd144, %SP, 0;
	add.u64 	%rd145, %SPL, 0;
	{ // callseq 3, 0
	.param .b64 param0;
	st.param.b64 	[param0], 0;
	call.uni 
	free, 
	(
	param0
	);
	} // callseq 3
	mov.u64 	%rd146, $str$2;
	cvta.global.u64 	%rd147, %rd146;
	st.local.u64 	[%rd145], %rd147;
	mov.u64 	%rd148, $str$3;
	cvta.global.u64 	%rd149, %rd148;
	{ // callseq 4, 0
	.param .b64 param0;
	st.param.b64 	[param0], %rd149;
	.param .b64 param1;
	st.param.b64 	[param1], %rd144;
	.param .b32 retval0;
	call.uni (retval0), 
	vprintf, 
	(
	param0, 
	param1
	);
	ld.param.b32 	%r1123, [retval0];
	} // callseq 4
	// begin inline asm
	trap;
	// end inline asm
$L__BB0_130:
	setp.lt.s32 	%p74, %r727, 1;
	@%p74 bra 	$L__BB0_134;
	mov.u32 	%r1670, population;
	mov.u32 	%r1671, %r1670;
$L__BB0_132:
	mov.u32 	%r573, %r1670;
	add.s32 	%r1670, %r573, 256;
	min.u32 	%r576, %r1670, %r562;
	add.s32 	%r1673, %r573, 8;
	setp.eq.s32 	%p75, %r1673, %r576;
	@%p75 bra 	$L__BB0_133;
	bra.uni 	$L__BB0_142;
$L__BB0_133:
	setp.lt.u32 	%p85, %r1670, %r562;
	add.s32 	%r1671, %r1671, 256;
	@%p85 bra 	$L__BB0_132;
$L__BB0_134:
	setp.lt.s32 	%p86, %r727, 33;
	@%p86 bra 	$L__BB0_225;
	add.s64 	%rd16, %rd175, %rd151;
	mov.b64 	%rd176, 32;
	mov.pred 	%p165, 0;
$L__BB0_136:
	mov.pred 	%p1, %p165;
	@%p1 bra 	$L__BB0_187;
	cvt.u32.u64 	%r612, %rd176;
	shl.b64 	%rd18, %rd176, 4;
	mov.u32 	%r1684, population;
	cvt.u64.u32 	%rd153, %r1684;
	cvta.shared.u64 	%rd180, %rd153;
	cvt.u32.u64 	%r613, %rd18;
	shl.b32 	%r1140, %r612, 3;
	mov.u64 	%rd178, %rd175;
$L__BB0_138:
	add.s32 	%r1141, %r1684, %r1140;
	shl.b64 	%rd154, %rd176, 3;
	add.s64 	%rd21, %rd180, %rd154;
	setp.lt.u32 	%p88, %r1141, %r562;
	min.u32 	%r615, %r1141, %r562;
	selp.b64 	%rd22, %rd21, %rd12, %p88;
	add.s32 	%r1142, %r615, %r1140;
	add.s64 	%rd155, %rd22, %rd154;
	setp.lt.u32 	%p89, %r1142, %r562;
	min.u32 	%r616, %r1142, %r562;
	selp.b64 	%rd23, %rd155, %rd12, %p89;
	setp.eq.s32 	%p90, %r1684, %r615;
	setp.eq.s32 	%p91, %r615, %r616;
	or.pred  	%p92, %p90, %p91;
	mov.u64 	%rd184, %rd178;
	mov.u32 	%r1688, %r1684;
	mov.u32 	%r1686, %r615;
	mov.u64 	%rd179, %rd22;
	@%p92 bra 	$L__BB0_158;
	mov.u64 	%rd179, %rd22;
	mov.u32 	%r1685, %r615;
	mov.u32 	%r1686, %r615;
	mov.u32 	%r1687, %r1684;
	mov.u32 	%r1688, %r1684;
	mov.u64 	%rd184, %rd178;
$L__BB0_140:
	ld.shared.f32 	%f6, [%r1686];
	ld.shared.f32 	%f7, [%r1688];
	setp.leu.f32 	%p93, %f6, %f7;
	@%p93 bra 	$L__BB0_156;
	ld.shared.u32 	%r1143, [%r1686+4];
	st.f32 	[%rd184], %f6;
	st.u32 	[%rd184+4], %r1143;
	add.s32 	%r1685, %r1685, 8;
	add.s32 	%r1686, %r1686, 8;
	add.s64 	%rd179, %rd179, 8;
	bra.uni 	$L__BB0_157;
$L__BB0_142:
	mov.b32 	%r1672, 0;
	mov.u32 	%r1674, %r1671;
	mov.u32 	%r1675, %r1671;
$L__BB0_143:
	add.s32 	%r582, %r1674, 8;
	add.s32 	%r583, %r1675, 8;
	ld.shared.v2.u32 	{%r584, %r586}, [%r1675+8];
	mov.b32 	%f2, %r584;
	ld.shared.f32 	%f40, [%r1671];
	setp.gt.f32 	%p76, %f2, %f40;
	@%p76 bra 	$L__BB0_147;
	ld.shared.f32 	%f139, [%r1675];
	setp.leu.f32 	%p82, %f2, %f139;
	mov.u32 	%r1683, %r583;
	@%p82 bra 	$L__BB0_146;
$L__BB0_145:
	mov.u32 	%r606, %r1675;
	ld.shared.u32 	%r1137, [%r1683+-4];
	mov.b32 	%r1138, %f139;
	st.shared.v2.u32 	[%r1683], {%r1138, %r1137};
	add.s32 	%r1675, %r606, -8;
	ld.shared.f32 	%f139, [%r606+-8];
	setp.gt.f32 	%p83, %f2, %f139;
	mov.u32 	%r1683, %r606;
	@%p83 bra 	$L__BB0_145;
$L__BB0_146:
	st.shared.f32 	[%r1683], %f2;
	st.shared.u32 	[%r1683+4], %r586;
	bra.uni 	$L__BB0_155;
$L__BB0_147:
	add.s32 	%r1676, %r1675, 16;
	and.b32  	%r588, %r1672, 3;
	setp.eq.s32 	%p77, %r588, 3;
	mov.u32 	%r1677, %r1673;
	mov.u32 	%r1678, %r582;
	@%p77 bra 	$L__BB0_151;
	add.s32 	%r1677, %r1673, -8;
	ld.shared.v2.u32 	{%r1127, %r1128}, [%r1674];
	st.shared.v2.u32 	[%r583], {%r1127, %r1128};
	setp.eq.s32 	%p78, %r588, 0;
	mov.u32 	%r1676, %r583;
	mov.u32 	%r1678, %r1674;
	@%p78 bra 	$L__BB0_151;
	add.s32 	%r1677, %r1673, -16;
	add.s32 	%r1678, %r1674, -8;
	ld.shared.v2.u32 	{%r1129, %r1130}, [%r1674+-8];
	st.shared.v2.u32 	[%r1675], {%r1129, %r1130};
	setp.eq.s32 	%p79, %r588, 1;
	mov.u32 	%r1676, %r1675;
	@%p79 bra 	$L__BB0_151;
	add.s32 	%r1677, %r1673, -24;
	add.s32 	%r1678, %r1674, -16;
	add.s32 	%r1676, %r1675, -8;
	ld.shared.v2.u32 	{%r1131, %r1132}, [%r1674+-16];
	st.shared.v2.u32 	[%r1675+-8], {%r1131, %r1132};
$L__BB0_151:
	setp.lt.u32 	%p80, %r1672, 3;
	@%p80 bra 	$L__BB0_154;
	add.s32 	%r1680, %r1676, -32;
	add.s32 	%r1679, %r1678, -16;
$L__BB0_153:
	ld.shared.f32 	%f41, [%r1679+8];
	ld.shared.u32 	%r1133, [%r1679+12];
	st.shared.f32 	[%r1680+24], %f41;
	st.shared.u32 	[%r1680+28], %r1133;
	ld.shared.f32 	%f42, [%r1679];
	ld.shared.u32 	%r1134, [%r1679+4];
	st.shared.f32 	[%r1680+16], %f42;
	st.shared.u32 	[%r1680+20], %r1134;
	ld.shared.f32 	%f43, [%r1679+-8];
	ld.shared.u32 	%r1135, [%r1679+-4];
	st.shared.f32 	[%r1680+8], %f43;
	st.shared.u32 	[%r1680+12], %r1135;
	add.s32 	%r1677, %r1677, -32;
	ld.shared.f32 	%f44, [%r1679+-16];
	ld.shared.u32 	%r1136, [%r1679+-12];
	st.shared.f32 	[%r1680], %f44;
	st.shared.u32 	[%r1680+4], %r1136;
	add.s32 	%r1680, %r1680, -32;
	add.s32 	%r1679, %r1679, -32;
	setp.ne.s32 	%p81, %r1677, %r573;
	@%p81 bra 	$L__BB0_153;
$L__BB0_154:
	st.shared.v2.u32 	[%r1671], {%r584, %r586};
$L__BB0_155:
	add.s32 	%r1673, %r1673, 8;
	setp.eq.s32 	%p84, %r1673, %r576;
	add.s32 	%r1672, %r1672, 1;
	mov.u32 	%r1674, %r582;
	mov.u32 	%r1675, %r583;
	@%p84 bra 	$L__BB0_133;
	bra.uni 	$L__BB0_143;
$L__BB0_156:
	ld.shared.u32 	%r1144, [%r1688+4];
	st.f32 	[%rd184], %f7;
	st.u32 	[%rd184+4], %r1144;
	add.s32 	%r1687, %r1687, 8;
	add.s32 	%r1688, %r1688, 8;
	add.s64 	%rd180, %rd180, 8;
$L__BB0_157:
	add.s64 	%rd184, %rd184, 8;
	setp.ne.s32 	%p94, %r1687, %r615;
	setp.ne.s32 	%p95, %r1685, %r616;
	and.pred  	%p96, %p94, %p95;
	@%p96 bra 	$L__BB0_140;
$L__BB0_158:
	sub.s64 	%rd35, %rd22, %rd180;
	shr.s64 	%rd36, %rd35, 3;
	setp.lt.s64 	%p97, %rd36, 1;
	@%p97 bra 	$L__BB0_172;
	and.b64  	%rd37, %rd36, 15;
	setp.lt.u64 	%p98, %rd36, 16;
	mov.u64 	%rd189, %rd184;
	@%p98 bra 	$L__BB0_162;
	and.b64  	%rd38, %rd36, 9223372036854775792;
	mov.b64 	%rd188, 0;
	mov.u64 	%rd189, %rd184;
$L__BB0_161:
	.pragma "nounroll";
	ld.shared.f32 	%f45, [%r1688];
	ld.shared.u32 	%r1145, [%r1688+4];
	st.f32 	[%rd189], %f45;
	st.u32 	[%rd189+4], %r1145;
	ld.shared.f32 	%f46, [%r1688+8];
	ld.shared.u32 	%r1146, [%r1688+12];
	st.f32 	[%rd189+8], %f46;
	st.u32 	[%rd189+12], %r1146;
	ld.shared.f32 	%f47, [%r1688+16];
	ld.shared.u32 	%r1147, [%r1688+20];
	st.f32 	[%rd189+16], %f47;
	st.u32 	[%rd189+20], %r1147;
	ld.shared.f32 	%f48, [%r1688+24];
	ld.shared.u32 	%r1148, [%r1688+28];
	st.f32 	[%rd189+24], %f48;
	st.u32 	[%rd189+28], %r1148;
	ld.shared.f32 	%f49, [%r1688+32];
	ld.shared.u32 	%r1149, [%r1688+36];
	st.f32 	[%rd189+32], %f49;
	st.u32 	[%rd189+36], %r1149;
	ld.shared.f32 	%f50, [%r1688+40];
	ld.shared.u32 	%r1150, [%r1688+44];
	st.f32 	[%rd189+40], %f50;
	st.u32 	[%rd189+44], %r1150;
	ld.shared.f32 	%f51, [%r1688+48];
	ld.shared.u32 	%r1151, [%r1688+52];
	st.f32 	[%rd189+48], %f51;
	st.u32 	[%rd189+52], %r1151;
	ld.shared.f32 	%f52, [%r1688+56];
	ld.shared.u32 	%r1152, [%r1688+60];
	st.f32 	[%rd189+56], %f52;
	st.u32 	[%rd189+60], %r1152;
	ld.shared.f32 	%f53, [%r1688+64];
	ld.shared.u32 	%r1153, [%r1688+68];
	st.f32 	[%rd189+64], %f53;
	st.u32 	[%rd189+68], %r1153;
	ld.shared.f32 	%f54, [%r1688+72];
	ld.shared.u32 	%r1154, [%r1688+76];
	st.f32 	[%rd189+72], %f54;
	st.u32 	[%rd189+76], %r1154;
	ld.shared.f32 	%f55, [%r1688+80];
	ld.shared.u32 	%r1155, [%r1688+84];
	st.f32 	[%rd189+80], %f55;
	st.u32 	[%rd189+84], %r1155;
	ld.shared.f32 	%f56, [%r1688+88];
	ld.shared.u32 	%r1156, [%r1688+92];
	st.f32 	[%rd189+88], %f56;
	st.u32 	[%rd189+92], %r1156;
	ld.shared.f32 	%f57, [%r1688+96];
	ld.shared.u32 	%r1157, [%r1688+100];
	st.f32 	[%rd189+96], %f57;
	st.u32 	[%rd189+100], %r1157;
	ld.shared.f32 	%f58, [%r1688+104];
	ld.shared.u32 	%r1158, [%r1688+108];
	st.f32 	[%rd189+104], %f58;
	st.u32 	[%rd189+108], %r1158;
	ld.shared.f32 	%f59, [%r1688+112];
	ld.shared.u32 	%r1159, [%r1688+116];
	st.f32 	[%rd189+112], %f59;
	st.u32 	[%rd189+116], %r1159;
	ld.shared.f32 	%f60, [%r1688+120];
	ld.shared.u32 	%r1160, [%r1688+124];
	st.f32 	[%rd189+120], %f60;
	st.u32 	[%rd189+124], %r1160;
	add.s32 	%r1688, %r1688, 128;
	add.s64 	%rd189, %rd189, 128;
	add.s64 	%rd188, %rd188, 16;
	setp.ne.s64 	%p99, %rd188, %rd38;
	@%p99 bra 	$L__BB0_161;
$L__BB0_162:
	setp.eq.s64 	%p100, %rd37, 0;
	@%p100 bra 	$L__BB0_172;
	and.b64  	%rd44, %rd36, 7;
	setp.lt.u64 	%p101, %rd37, 8;
	@%p101 bra 	$L__BB0_165;
	ld.shared.f32 	%f61, [%r1688];
	ld.shared.u32 	%r1161, [%r1688+4];
	st.f32 	[%rd189], %f61;
	st.u32 	[%rd189+4], %r1161;
	ld.shared.f32 	%f62, [%r1688+8];
	ld.shared.u32 	%r1162, [%r1688+12];
	st.f32 	[%rd189+8], %f62;
	st.u32 	[%rd189+12], %r1162;
	ld.shared.f32 	%f63, [%r1688+16];
	ld.shared.u32 	%r1163, [%r1688+20];
	st.f32 	[%rd189+16], %f63;
	st.u32 	[%rd189+20], %r1163;
	ld.shared.f32 	%f64, [%r1688+24];
	ld.shared.u32 	%r1164, [%r1688+28];
	st.f32 	[%rd189+24], %f64;
	st.u32 	[%rd189+28], %r1164;
	ld.shared.f32 	%f65, [%r1688+32];
	ld.shared.u32 	%r1165, [%r1688+36];
	st.f32 	[%rd189+32], %f65;
	st.u32 	[%rd189+36], %r1165;
	ld.shared.f32 	%f66, [%r1688+40];
	ld.shared.u32 	%r1166, [%r1688+44];
	st.f32 	[%rd189+40], %f66;
	st.u32 	[%rd189+44], %r1166;
	ld.shared.f32 	%f67, [%r1688+48];
	ld.shared.u32 	%r1167, [%r1688+52];
	st.f32 	[%rd189+48], %f67;
	st.u32 	[%rd189+52], %r1167;
	ld.shared.f32 	%f68, [%r1688+56];
	ld.shared.u32 	%r1168, [%r1688+60];
	st.f32 	[%rd189+56], %f68;
	st.u32 	[%rd189+60], %r1168;
	add.s32 	%r1688, %r1688, 64;
	add.s64 	%rd189, %rd189, 64;
$L__BB0_165:
	setp.eq.s64 	%p102, %rd44, 0;
	@%p102 bra 	$L__BB0_172;
	and.b64  	%rd47, %rd36, 3;
	setp.lt.u64 	%p103, %rd44, 4;
	@%p103 bra 	$L__BB0_168;
	ld.shared.f32 	%f69, [%r1688];
	ld.shared.u32 	%r1169, [%r1688+4];
	st.f32 	[%rd189], %f69;
	st.u32 	[%rd189+4], %r1169;
	ld.shared.f32 	%f70, [%r1688+8];
	ld.shared.u32 	%r1170, [%r1688+12];
	st.f32 	[%rd189+8], %f70;
	st.u32 	[%rd189+12], %r1170;
	ld.shared.f32 	%f71, [%r1688+16];
	ld.shared.u32 	%r1171, [%r1688+20];
	st.f32 	[%rd189+16], %f71;
	st.u32 	[%rd189+20], %r1171;
	ld.shared.f32 	%f72, [%r1688+24];
	ld.shared.u32 	%r1172, [%r1688+28];
	st.f32 	[%rd189+24], %f72;
	st.u32 	[%rd189+28], %r1172;
	add.s32 	%r1688, %r1688, 32;
	add.s64 	%rd189, %rd189, 32;
$L__BB0_168:
	setp.eq.s64 	%p104, %rd47, 0;
	@%p104 bra 	$L__BB0_172;
	ld.shared.f32 	%f73, [%r1688];
	ld.shared.u32 	%r1173, [%r1688+4];
	st.f32 	[%rd189], %f73;
	st.u32 	[%rd189+4], %r1173;
	setp.eq.s64 	%p105, %rd47, 1;
	@%p105 bra 	$L__BB0_172;
	ld.shared.f32 	%f74, [%r1688+8];
	ld.shared.u32 	%r1174, [%r1688+12];
	st.f32 	[%rd189+8], %f74;
	st.u32 	[%rd189+12], %r1174;
	setp.eq.s64 	%p106, %rd47, 2;
	@%p106 bra 	$L__BB0_172;
	ld.shared.f32 	%f75, [%r1688+16];
	ld.shared.u32 	%r1175, [%r1688+20];
	st.f32 	[%rd189+16], %f75;
	st.u32 	[%rd189+20], %r1175;
$L__BB0_172:
	add.s64 	%rd194, %rd184, %rd35;
	sub.s64 	%rd157, %rd23, %rd179;
	shr.s64 	%rd51, %rd157, 3;
	setp.lt.s64 	%p107, %rd51, 1;
	@%p107 bra 	$L__BB0_186;
	and.b64  	%rd52, %rd51, 15;
	setp.lt.u64 	%p108, %rd51, 16;
	@%p108 bra 	$L__BB0_176;
	and.b64  	%rd53, %rd51, 9223372036854775792;
	mov.b64 	%rd193, 0;
$L__BB0_175:
	.pragma "nounroll";
	ld.shared.f32 	%f76, [%r1686];
	ld.shared.u32 	%r1176, [%r1686+4];
	st.f32 	[%rd194], %f76;
	st.u32 	[%rd194+4], %r1176;
	ld.shared.f32 	%f77, [%r1686+8];
	ld.shared.u32 	%r1177, [%r1686+12];
	st.f32 	[%rd194+8], %f77;
	st.u32 	[%rd194+12], %r1177;
	ld.shared.f32 	%f78, [%r1686+16];
	ld.shared.u32 	%r1178, [%r1686+20];
	st.f32 	[%rd194+16], %f78;
	st.u32 	[%rd194+20], %r1178;
	ld.shared.f32 	%f79, [%r1686+24];
	ld.shared.u32 	%r1179, [%r1686+28];
	st.f32 	[%rd194+24], %f79;
	st.u32 	[%rd194+28], %r1179;
	ld.shared.f32 	%f80, [%r1686+32];
	ld.shared.u32 	%r1180, [%r1686+36];
	st.f32 	[%rd194+32], %f80;
	st.u32 	[%rd194+36], %r1180;
	ld.shared.f32 	%f81, [%r1686+40];
	ld.shared.u32 	%r1181, [%r1686+44];
	st.f32 	[%rd194+40], %f81;
	st.u32 	[%rd194+44], %r1181;
	ld.shared.f32 	%f82, [%r1686+48];
	ld.shared.u32 	%r1182, [%r1686+52];
	st.f32 	[%rd194+48], %f82;
	st.u32 	[%rd194+52], %r1182;
	ld.shared.f32 	%f83, [%r1686+56];
	ld.shared.u32 	%r1183, [%r1686+60];
	st.f32 	[%rd194+56], %f83;
	st.u32 	[%rd194+60], %r1183;
	ld.shared.f32 	%f84, [%r1686+64];
	ld.shared.u32 	%r1184, [%r1686+68];
	st.f32 	[%rd194+64], %f84;
	st.u32 	[%rd194+68], %r1184;
	ld.shared.f32 	%f85, [%r1686+72];
	ld.shared.u32 	%r1185, [%r1686+76];
	st.f32 	[%rd194+72], %f85;
	st.u32 	[%rd194+76], %r1185;
	ld.shared.f32 	%f86, [%r1686+80];
	ld.shared.u32 	%r1186, [%r1686+84];
	st.f32 	[%rd194+80], %f86;
	st.u32 	[%rd194+84], %r1186;
	ld.shared.f32 	%f87, [%r1686+88];
	ld.shared.u32 	%r1187, [%r1686+92];
	st.f32 	[%rd194+88], %f87;
	st.u32 	[%rd194+92], %r1187;
	ld.shared.f32 	%f88, [%r1686+96];
	ld.shared.u32 	%r1188, [%r1686+100];
	st.f32 	[%rd194+96], %f88;
	st.u32 	[%rd194+100], %r1188;
	ld.shared.f32 	%f89, [%r1686+104];
	ld.shared.u32 	%r1189, [%r1686+108];
	st.f32 	[%rd194+104], %f89;
	st.u32 	[%rd194+108], %r1189;
	ld.shared.f32 	%f90, [%r1686+112];
	ld.shared.u32 	%r1190, [%r1686+116];
	st.f32 	[%rd194+112], %f90;
	st.u32 	[%rd194+116], %r1190;
	ld.shared.f32 	%f91, [%r1686+120];
	ld.shared.u32 	%r1191, [%r1686+124];
	st.f32 	[%rd194+120], %f91;
	st.u32 	[%rd194+124], %r1191;
	add.s32 	%r1686, %r1686, 128;
	add.s64 	%rd194, %rd194, 128;
	add.s64 	%rd193, %rd193, 16;
	setp.ne.s64 	%p109, %rd193, %rd53;
	@%p109 bra 	$L__BB0_175;
$L__BB0_176:
	setp.eq.s64 	%p110, %rd52, 0;
	@%p110 bra 	$L__BB0_186;
	and.b64  	%rd59, %rd51, 7;
	setp.lt.u64 	%p111, %rd52, 8;
	@%p111 bra 	$L__BB0_179;
	ld.shared.f32 	%f92, [%r1686];
	ld.shared.u32 	%r1192, [%r1686+4];
	st.f32 	[%rd194], %f92;
	st.u32 	[%rd194+4], %r1192;
	ld.shared.f32 	%f93, [%r1686+8];
	ld.shared.u32 	%r1193, [%r1686+12];
	st.f32 	[%rd194+8], %f93;
	st.u32 	[%rd194+12], %r1193;
	ld.shared.f32 	%f94, [%r1686+16];
	ld.shared.u32 	%r1194, [%r1686+20];
	st.f32 	[%rd194+16], %f94;
	st.u32 	[%rd194+20], %r1194;
	ld.shared.f32 	%f95, [%r1686+24];
	ld.shared.u32 	%r1195, [%r1686+28];
	st.f32 	[%rd194+24], %f95;
	st.u32 	[%rd194+28], %r1195;
	ld.shared.f32 	%f96, [%r1686+32];
	ld.shared.u32 	%r1196, [%r1686+36];
	st.f32 	[%rd194+32], %f96;
	st.u32 	[%rd194+36], %r1196;
	ld.shared.f32 	%f97, [%r1686+40];
	ld.shared.u32 	%r1197, [%r1686+44];
	st.f32 	[%rd194+40], %f97;
	st.u32 	[%rd194+44], %r1197;
	ld.shared.f32 	%f98, [%r1686+48];
	ld.shared.u32 	%r1198, [%r1686+52];
	st.f32 	[%rd194+48], %f98;
	st.u32 	[%rd194+52], %r1198;
	ld.shared.f32 	%f99, [%r1686+56];
	ld.shared.u32 	%r1199, [%r1686+60];
	st.f32 	[%rd194+56], %f99;
	st.u32 	[%rd194+60], %r1199;
	add.s32 	%r1686, %r1686, 64;
	add.s64 	%rd194, %rd194, 64;
$L__BB0_179:
	setp.eq.s64 	%p112, %rd59, 0;
	@%p112 bra 	$L__BB0_186;
	and.b64  	%rd62, %rd51, 3;
	setp.lt.u64 	%p113, %rd59, 4;
	@%p113 bra 	$L__BB0_182;
	ld.shared.f32 	%f100, [%r1686];
	ld.shared.u32 	%r1200, [%r1686+4];
	st.f32 	[%rd194], %f100;
	st.u32 	[%rd194+4], %r1200;
	ld.shared.f32 	%f101, [%r1686+8];
	ld.shared.u32 	%r1201, [%r1686+12];
	st.f32 	[%rd194+8], %f101;
	st.u32 	[%rd194+12], %r1201;
	ld.shared.f32 	%f102, [%r1686+16];
	ld.shared.u32 	%r1202, [%r1686+20];
	st.f32 	[%rd194+16], %f102;
	st.u32 	[%rd194+20], %r1202;
	ld.shared.f32 	%f103, [%r1686+24];
	ld.shared.u32 	%r1203, [%r1686+28];
	st.f32 	[%rd194+24], %f103;
	st.u32 	[%rd194+28], %r1203;
	add.s32 	%r1686, %r1686, 32;
	add.s64 	%rd194, %rd194, 32;
$L__BB0_182:
	setp.eq.s64 	%p114, %rd62, 0;
	@%p114 bra 	$L__BB0_186;
	ld.shared.f32 	%f104, [%r1686];
	ld.shared.u32 	%r1204, [%r1686+4];
	st.f32 	[%rd194], %f104;
	st.u32 	[%rd194+4], %r1204;
	setp.eq.s64 	%p115, %rd62, 1;
	@%p115 bra 	$L__BB0_186;
	ld.shared.f32 	%f105, [%r1686+8];
	ld.shared.u32 	%r1205, [%r1686+12];
	st.f32 	[%rd194+8], %f105;
	st.u32 	[%rd194+12], %r1205;
	setp.eq.s64 	%p116, %rd62, 2;
	@%p116 bra 	$L__BB0_186;
	ld.shared.f32 	%f106, [%r1686+16];
	ld.shared.u32 	%r1206, [%r1686+20];
	st.f32 	[%rd194+16], %f106;
	st.u32 	[%rd194+20], %r1206;
$L__BB0_186:
	add.s32 	%r1684, %r1684, %r613;
	shl.b64 	%rd159, %rd176, 3;
	add.s64 	%rd180, %rd21, %rd159;
	add.s64 	%rd178, %rd178, %rd18;
	setp.lt.u32 	%p117, %r1684, %r562;
	@%p117 bra 	$L__BB0_138;
	bra.uni 	$L__BB0_209;
$L__BB0_187:
	cvt.u32.u64 	%r1208, %rd176;
	shl.b32 	%r646, %r1208, 4;
	mov.u32 	%r1703, population;
	mov.u64 	%rd198, %rd175;
$L__BB0_188:
	shl.b64 	%rd160, %rd176, 3;
	add.s64 	%rd68, %rd198, %rd160;
	sub.s64 	%rd161, %rd68, %rd16;
	setp.lt.s64 	%p118, %rd161, 0;
	selp.b64 	%rd162, %rd68, %rd16, %p118;
	add.s64 	%rd163, %rd162, %rd160;
	sub.s64 	%rd164, %rd163, %rd16;
	setp.lt.s64 	%p119, %rd164, 0;
	selp.b64 	%rd165, %rd163, %rd16, %p119;
	setp.eq.s64 	%p120, %rd198, %rd162;
	setp.eq.s64 	%p121, %rd162, %rd165;
	or.pred  	%p122, %p120, %p121;
	mov.u64 	%rd199, %rd162;
	mov.u32 	%r1705, %r1703;
	@%p122 bra 	$L__BB0_194;
	mov.u32 	%r1705, %r1703;
	mov.u64 	%rd199, %rd162;
$L__BB0_190:
	ld.f32 	%f8, [%rd199];
	ld.f32 	%f9, [%rd198];
	setp.leu.f32 	%p123, %f8, %f9;
	@%p123 bra 	$L__BB0_192;
	ld.u32 	%r1209, [%rd199+4];
	st.shared.f32 	[%r1705], %f8;
	st.shared.u32 	[%r1705+4], %r1209;
	add.s64 	%rd199, %rd199, 8;
	bra.uni 	$L__BB0_193;
$L__BB0_192:
	ld.u32 	%r1210, [%rd198+4];
	st.shared.f32 	[%r1705], %f9;
	st.shared.u32 	[%r1705+4], %r1210;
	add.s64 	%rd198, %rd198, 8;
$L__BB0_193:
	add.s32 	%r1705, %r1705, 8;
	setp.ne.s64 	%p124, %rd198, %rd162;
	setp.ne.s64 	%p125, %rd199, %rd165;
	and.pred  	%p126, %p124, %p125;
	@%p126 bra 	$L__BB0_190;
$L__BB0_194:
	sub.s64 	%rd166, %rd162, %rd198;
	shr.s64 	%rd79, %rd166, 3;
	setp.lt.s64 	%p127, %rd79, 1;
	@%p127 bra 	$L__BB0_201;
	and.b64  	%rd80, %rd79, 3;
	setp.eq.s64 	%p128, %rd80, 0;
	mov.u32 	%r1706, %r1705;
	mov.u64 	%rd204, %rd198;
	mov.u64 	%rd205, %rd79;
	@%p128 bra 	$L__BB0_199;
	ld.f32 	%f107, [%rd198];
	ld.u32 	%r1211, [%rd198+4];
	st.shared.f32 	[%r1705], %f107;
	st.shared.u32 	[%r1705+4], %r1211;
	add.s64 	%rd204, %rd198, 8;
	add.s32 	%r1706, %r1705, 8;
	add.s64 	%rd205, %rd79, -1;
	setp.eq.s64 	%p129, %rd80, 1;
	@%p129 bra 	$L__BB0_199;
	ld.f32 	%f108, [%rd198+8];
	ld.u32 	%r1212, [%rd198+12];
	st.shared.f32 	[%r1705+8], %f108;
	st.shared.u32 	[%r1705+12], %r1212;
	add.s64 	%rd204, %rd198, 16;
	add.s32 	%r1706, %r1705, 16;
	add.s64 	%rd205, %rd79, -2;
	setp.eq.s64 	%p130, %rd80, 2;
	@%p130 bra 	$L__BB0_199;
	ld.f32 	%f109, [%rd198+16];
	ld.u32 	%r1213, [%rd198+20];
	st.shared.f32 	[%r1705+16], %f109;
	st.shared.u32 	[%r1705+20], %r1213;
	add.s64 	%rd204, %rd198, 24;
	add.s32 	%r1706, %r1705, 24;
	add.s64 	%rd205, %rd79, -3;
$L__BB0_199:
	setp.lt.u64 	%p131, %rd79, 4;
	@%p131 bra 	$L__BB0_201;
$L__BB0_200:
	ld.f32 	%f110, [%rd204];
	ld.u32 	%r1214, [%rd204+4];
	st.shared.f32 	[%r1706], %f110;
	st.shared.u32 	[%r1706+4], %r1214;
	ld.f32 	%f111, [%rd204+8];
	ld.u32 	%r1215, [%rd204+12];
	st.shared.f32 	[%r1706+8], %f111;
	st.shared.u32 	[%r1706+12], %r1215;
	ld.f32 	%f112, [%rd204+16];
	ld.u32 	%r1216, [%rd204+20];
	st.shared.f32 	[%r1706+16], %f112;
	st.shared.u32 	[%r1706+20], %r1216;
	ld.f32 	%f113, [%rd204+24];
	ld.u32 	%r1217, [%rd204+28];
	st.shared.f32 	[%r1706+24], %f113;
	st.shared.u32 	[%r1706+28], %r1217;
	add.s64 	%rd204, %rd204, 32;
	add.s32 	%r1706, %r1706, 32;
	add.s64 	%rd92, %rd205, -4;
	setp.gt.u64 	%p132, %rd205, 4;
	mov.u64 	%rd205, %rd92;
	@%p132 bra 	$L__BB0_200;
$L__BB0_201:
	cvt.u32.u64 	%r1218, %rd79;
	shl.b32 	%r1219, %r1218, 3;
	add.s32 	%r657, %r1705, %r1219;
	sub.s64 	%rd167, %rd165, %rd199;
	shr.s64 	%rd93, %rd167, 3;
	setp.lt.s64 	%p133, %rd93, 1;
	@%p133 bra 	$L__BB0_208;
	and.b64  	%rd94, %rd93, 3;
	setp.eq.s64 	%p134, %rd94, 0;
	mov.u32 	%r1708, %r657;
	mov.u64 	%rd208, %rd199;
	mov.u64 	%rd209, %rd93;
	@%p134 bra 	$L__BB0_206;
	ld.f32 	%f114, [%rd199];
	ld.u32 	%r1220, [%rd199+4];
	st.shared.f32 	[%r657], %f114;
	st.shared.u32 	[%r657+4], %r1220;
	add.s64 	%rd208, %rd199, 8;
	add.s32 	%r1708, %r657, 8;
	add.s64 	%rd209, %rd93, -1;
	setp.eq.s64 	%p135, %rd94, 1;
	@%p135 bra 	$L__BB0_206;
	ld.f32 	%f115, [%rd199+8];
	ld.u32 	%r1221, [%rd199+12];
	st.shared.f32 	[%r657+8], %f115;
	st.shared.u32 	[%r657+12], %r1221;
	add.s64 	%rd208, %rd199, 16;
	add.s32 	%r1708, %r657, 16;
	add.s64 	%rd209, %rd93, -2;
	setp.eq.s64 	%p136, %rd94, 2;
	@%p136 bra 	$L__BB0_206;
	ld.f32 	%f116, [%rd199+16];
	ld.u32 	%r1222, [%rd199+20];
	st.shared.f32 	[%r657+16], %f116;
	st.shared.u32 	[%r657+20], %r1222;
	add.s64 	%rd208, %rd199, 24;
	add.s32 	%r1708, %r657, 24;
	add.s64 	%rd209, %rd93, -3;
$L__BB0_206:
	setp.lt.u64 	%p137, %rd93, 4;
	@%p137 bra 	$L__BB0_208;
$L__BB0_207:
	ld.f32 	%f117, [%rd208];
	ld.u32 	%r1223, [%rd208+4];
	st.shared.f32 	[%r1708], %f117;
	st.shared.u32 	[%r1708+4], %r1223;
	ld.f32 	%f118, [%rd208+8];
	ld.u32 	%r1224, [%rd208+12];
	st.shared.f32 	[%r1708+8], %f118;
	st.shared.u32 	[%r1708+12], %r1224;
	ld.f32 	%f119, [%rd208+16];
	ld.u32 	%r1225, [%rd208+20];
	st.shared.f32 	[%r1708+16], %f119;
	st.shared.u32 	[%r1708+20], %r1225;
	ld.f32 	%f120, [%rd208+24];
	ld.u32 	%r1226, [%rd208+28];
	st.shared.f32 	[%r1708+24], %f120;
	st.shared.u32 	[%r1708+28], %r1226;
	add.s64 	%rd208, %rd208, 32;
	add.s32 	%r1708, %r1708, 32;
	add.s64 	%rd106, %rd209, -4;
	setp.gt.u64 	%p138, %rd209, 4;
	mov.u64 	%rd209, %rd106;
	@%p138 bra 	$L__BB0_207;
$L__BB0_208:
	shl.b64 	%rd168, %rd176, 3;
	add.s64 	%rd198, %rd68, %rd168;
	add.s32 	%r1703, %r1703, %r646;
	sub.s64 	%rd169, %rd198, %rd16;
	setp.lt.s64 	%p139, %rd169, 0;
	@%p139 bra 	$L__BB0_188;
$L__BB0_209:
	shl.b64 	%rd176, %rd176, 1;
	not.pred 	%p165, %p1;
	setp.lt.s64 	%p140, %rd176, %rd11;
	@%p140 bra 	$L__BB0_136;
	@%p1 bra 	$L__BB0_225;
	setp.eq.s32 	%p141, %r727, 0;
	@%p141 bra 	$L__BB0_227;
	setp.lt.s32 	%p142, %r727, 1;
	@%p142 bra 	$L__BB0_225;
	mov.b64 	%rd213, 0;
	mov.u32 	%r1711, population;
	mov.u64 	%rd214, %rd175;
$L__BB0_214:
	.pragma "nounroll";
	mov.u64 	%rd109, %rd214;
	mov.u32 	%r665, %r1711;
	ld.u32 	%r1228, [%rd109];
	ld.u32 	%r1229, [%rd109+4];
	st.shared.v2.u32 	[%r665], {%r1228, %r1229};
	ld.u32 	%r1230, [%rd109+8];
	ld.u32 	%r1231, [%rd109+12];
	st.shared.v2.u32 	[%r665+8], {%r1230, %r1231};
	ld.u32 	%r1232, [%rd109+16];
	ld.u32 	%r1233, [%rd109+20];
	st.shared.v2.u32 	[%r665+16], {%r1232, %r1233};
	ld.u32 	%r1234, [%rd109+24];
	ld.u32 	%r1235, [%rd109+28];
	st.shared.v2.u32 	[%r665+24], {%r1234, %r1235};
	ld.u32 	%r1236, [%rd109+32];
	ld.u32 	%r1237, [%rd109+36];
	st.shared.v2.u32 	[%r665+32], {%r1236, %r1237};
	ld.u32 	%r1238, [%rd109+40];
	ld.u32 	%r1239, [%rd109+44];
	st.shared.v2.u32 	[%r665+40], {%r1238, %r1239};
	ld.u32 	%r1240, [%rd109+48];
	ld.u32 	%r1241, [%rd109+52];
	st.shared.v2.u32 	[%r665+48], {%r1240, %r1241};
	ld.u32 	%r1242, [%rd109+56];
	ld.u32 	%r1243, [%rd109+60];
	st.shared.v2.u32 	[%r665+56], {%r1242, %r1243};
	ld.u32 	%r1244, [%rd109+64];
	ld.u32 	%r1245, [%rd109+68];
	st.shared.v2.u32 	[%r665+64], {%r1244, %r1245};
	ld.u32 	%r1246, [%rd109+72];
	ld.u32 	%r1247, [%rd109+76];
	st.shared.v2.u32 	[%r665+72], {%r1246, %r1247};
	ld.u32 	%r1248, [%rd109+80];
	ld.u32 	%r1249, [%rd109+84];
	st.shared.v2.u32 	[%r665+80], {%r1248, %r1249};
	ld.u32 	%r1250, [%rd109+88];
	ld.u32 	%r1251, [%rd109+92];
	st.shared.v2.u32 	[%r665+88], {%r1250, %r1251};
	ld.u32 	%r1252, [%rd109+96];
	ld.u32 	%r1253, [%rd109+100];
	st.shared.v2.u32 	[%r665+96], {%r1252, %r1253};
	ld.u32 	%r1254, [%rd109+104];
	ld.u32 	%r1255, [%rd109+108];
	st.shared.v2.u32 	[%r665+104], {%r1254, %r1255};
	ld.u32 	%r1256, [%rd109+112];
	ld.u32 	%r1257, [%rd109+116];
	st.shared.v2.u32 	[%r665+112], {%r1256, %r1257};
	ld.u32 	%r1258, [%rd109+120];
	ld.u32 	%r1259, [%rd109+124];
	st.shared.v2.u32 	[%r665+120], {%r1258, %r1259};
	add.s64 	%rd214, %rd109, 128;
	add.s32 	%r1711, %r665, 128;
	add.s64 	%rd213, %rd213, 16;
	and.b64  	%rd171, %rd11, 2147483632;
	setp.ne.s64 	%p143, %rd213, %rd171;
	@%p143 bra 	$L__BB0_214;
	setp.eq.s32 	%p144, %r563, 0;
	@%p144 bra 	$L__BB0_225;
	add.s32 	%r1260, %r563, -1;
	setp.lt.u32 	%p145, %r1260, 7;
	@%p145 bra 	$L__BB0_218;
	ld.u32 	%r1261, [%rd109+128];
	ld.u32 	%r1262, [%rd109+132];
	st.shared.v2.u32 	[%r665+128], {%r1261, %r1262};
	ld.u32 	%r1263, [%rd109+136];
	ld.u32 	%r1264, [%rd109+140];
	st.shared.v2.u32 	[%r665+136], {%r1263, %r1264};
	ld.u32 	%r1265, [%rd109+144];
	ld.u32 	%r1266, [%rd109+148];
	st.shared.v2.u32 	[%r665+144], {%r1265, %r1266};
	ld.u32 	%r1267, [%rd109+152];
	ld.u32 	%r1268, [%rd109+156];
	st.shared.v2.u32 	[%r665+152], {%r1267, %r1268};
	ld.u32 	%r1269, [%rd109+160];
	ld.u32 	%r1270, [%rd109+164];
	st.shared.v2.u32 	[%r665+160], {%r1269, %r1270};
	ld.u32 	%r1271, [%rd109+168];
	ld.u32 	%r1272, [%rd109+172];
	st.shared.v2.u32 	[%r665+168], {%r1271, %r1272};
	ld.u32 	%r1273, [%rd109+176];
	ld.u32 	%r1274, [%rd109+180];
	st.shared.v2.u32 	[%r665+176], {%r1273, %r1274};
	ld.u32 	%r1275, [%rd109+184];
	ld.u32 	%r1276, [%rd109+188];
	st.shared.v2.u32 	[%r665+184], {%r1275, %r1276};
	add.s64 	%rd214, %rd109, 192;
	add.s32 	%r1711, %r665, 192;
$L__BB0_218:
	setp.eq.s32 	%p146, %r564, 0;
	@%p146 bra 	$L__BB0_225;
	add.s32 	%r1277, %r564, -1;
	setp.lt.u32 	%p147, %r1277, 3;
	@%p147 bra 	$L__BB0_221;
	ld.f32 	%f121, [%rd214];
	ld.u32 	%r1278, [%rd214+4];
	st.shared.f32 	[%r1711], %f121;
	st.shared.u32 	[%r1711+4], %r1278;
	ld.f32 	%f122, [%rd214+8];
	ld.u32 	%r1279, [%rd214+12];
	st.shared.f32 	[%r1711+8], %f122;
	st.shared.u32 	[%r1711+12], %r1279;
	ld.f32 	%f123, [%rd214+16];
	ld.u32 	%r1280, [%rd214+20];
	st.shared.f32 	[%r1711+16], %f123;
	st.shared.u32 	[%r1711+20], %r1280;
	ld.f32 	%f124, [%rd214+24];
	ld.u32 	%r1281, [%rd214+28];
	st.shared.f32 	[%r1711+24], %f124;
	st.shared.u32 	[%r1711+28], %r1281;
	add.s64 	%rd214, %rd214, 32;
	add.s32 	%r1711, %r1711, 32;
$L__BB0_221:
	setp.eq.s32 	%p148, %r565, 0;
	@%p148 bra 	$L__BB0_225;
	setp.eq.s32 	%p149, %r565, 1;
	ld.f32 	%f125, [%rd214];
	ld.u32 	%r1282, [%rd214+4];
	st.shared.f32 	[%r1711], %f125;
	st.shared.u32 	[%r1711+4], %r1282;
	@%p149 bra 	$L__BB0_225;
	setp.eq.s32 	%p150, %r565, 2;
	ld.f32 	%f126, [%rd214+8];
	ld.u32 	%r1283, [%rd214+12];
	st.shared.f32 	[%r1711+8], %f126;
	st.shared.u32 	[%r1711+12], %r1283;
	@%p150 bra 	$L__BB0_225;
	ld.f32 	%f127, [%rd214+16];
	ld.u32 	%r1284, [%rd214+20];
	st.shared.f32 	[%r1711+16], %f127;
	st.shared.u32 	[%r1711+20], %r1284;
$L__BB0_225:
	setp.eq.s32 	%p151, %r727, 0;
	@%p151 bra 	$L__BB0_227;
	{ // callseq 5, 0
	.param .b64 param0;
	st.param.b64 	[param0], %rd175;
	call.uni 
	free, 
	(
	param0
	);
	} // callseq 5
$L__BB0_227:
	ld.shared.f32 	%f128, [population];
	mul.wide.u32 	%rd172, %r1667, 4;
	add.s64 	%rd173, %rd13, %rd172;
	st.global.f32 	[%rd173], %f128;
$L__BB0_228:
	setp.ge.s32 	%p152, %r2, %r727;
	bar.sync 	0;
	@%p152 bra 	$L__BB0_245;
	ld.shared.f32 	%f142, [_ZZ17persistentThreadsiiPfjE12totalFitness];
	ld.local.v2.u32 	{%r1715, %r1720}, [%rd1];
	ld.local.v2.u32 	{%r1719, %r1718}, [%rd1+8];
	ld.local.v2.u32 	{%r1717, %r1735}, [%rd1+16];
	mov.u32 	%r1721, %r2;
$L__BB0_230:
	setp.lt.s32 	%p153, %r727, 1;
	@%p153 bra 	$L__BB0_240;
	shr.u32 	%r1298, %r1720, 2;
	xor.b32  	%r1299, %r1298, %r1720;
	shl.b32 	%r1300, %r1735, 4;
	shl.b32 	%r1301, %r1299, 1;
	xor.b32  	%r1302, %r1301, %r1300;
	xor.b32  	%r1303, %r1302, %r1299;
	xor.b32  	%r1728, %r1303, %r1735;
	add.s32 	%r1304, %r1715, %r1728;
	add.s32 	%r1305, %r1304, 362437;
	cvt.rn.f32.u32 	%f130, %r1305;
	fma.rn.f32 	%f131, %f130, 0f2F800000, 0f2F000000;
	mul.f32 	%f12, %f142, %f131;
	mov.f32 	%f141, 0f00000000;
	mov.b32 	%r1722, 0;
$L__BB0_232:
	shl.b32 	%r1306, %r1722, 3;
	mov.u32 	%r1307, population;
	add.s32 	%r688, %r1307, %r1306;
	ld.shared.f32 	%f14, [%r688];
	add.f32 	%f141, %f141, %f14;
	setp.geu.f32 	%p154, %f12, %f141;
	@%p154 bra 	$L__BB0_234;
	ld.shared.u32 	%r1723, [%r688+4];
	sub.f32 	%f142, %f142, %f14;
	mov.u32 	%r1724, %r1722;
	bra.uni 	$L__BB0_235;
$L__BB0_234:
	add.s32 	%r1722, %r1722, 1;
	setp.ne.s32 	%p155, %r1722, %r727;
	mov.b32 	%r1724, -1;
	@%p155 bra 	$L__BB0_232;
$L__BB0_235:
	shr.u32 	%r1310, %r1719, 2;
	xor.b32  	%r1311, %r1310, %r1719;
	shl.b32 	%r1312, %r1728, 4;
	shl.b32 	%r1313, %r1311, 1;
	xor.b32  	%r1314, %r1313, %r1312;
	xor.b32  	%r1315, %r1314, %r1311;
	xor.b32  	%r1729, %r1315, %r1728;
	add.s32 	%r1316, %r1715, %r1729;
	add.s32 	%r1317, %r1316, 724874;
	cvt.rn.f32.u32 	%f133, %r1317;
	fma.rn.f32 	%f134, %f133, 0f2F800000, 0f2F000000;
	mul.f32 	%f18, %f142, %f134;
	mov.f32 	%f144, 0f00000000;
	mov.b32 	%r1725, 0;
$L__BB0_236:
	setp.eq.s32 	%p156, %r1725, %r1724;
	@%p156 bra 	$L__BB0_239;
	shl.b32 	%r1318, %r1725, 3;
	add.s32 	%r695, %r1307, %r1318;
	ld.shared.f32 	%f20, [%r695];
	add.f32 	%f144, %f144, %f20;
	setp.geu.f32 	%p157, %f18, %f144;
	@%p157 bra 	$L__BB0_239;
	ld.shared.u32 	%r1726, [%r695+4];
	sub.f32 	%f142, %f142, %f20;
	bra.uni 	$L__BB0_241;
$L__BB0_239:
	add.s32 	%r1725, %r1725, 1;
	setp.eq.s32 	%p158, %r1725, %r727;
	@%p158 bra 	$L__BB0_241;
	bra.uni 	$L__BB0_236;
$L__BB0_240:
	shr.u32 	%r1285, %r1720, 2;
	xor.b32  	%r1286, %r1285, %r1720;
	shl.b32 	%r1287, %r1735, 4;
	shl.b32 	%r1288, %r1286, 1;
	xor.b32  	%r1289, %r1288, %r1287;
	xor.b32  	%r1290, %r1289, %r1286;
	xor.b32  	%r1728, %r1290, %r1735;
	shr.u32 	%r1291, %r1719, 2;
	xor.b32  	%r1292, %r1291, %r1719;
	shl.b32 	%r1293, %r1728, 4;
	shl.b32 	%r1294, %r1292, 1;
	xor.b32  	%r1295, %r1294, %r1293;
	xor.b32  	%r1296, %r1295, %r1292;
	xor.b32  	%r1729, %r1296, %r1728;
$L__BB0_241:
	shr.u32 	%r1320, %r1718, 2;
	xor.b32  	%r1321, %r1320, %r1718;
	shl.b32 	%r1322, %r1729, 4;
	shl.b32 	%r1323, %r1321, 1;
	xor.b32  	%r1324, %r1323, %r1322;
	xor.b32  	%r1325, %r1324, %r1321;
	xor.b32  	%r704, %r1325, %r1729;
	add.s32 	%r1326, %r1715, %r704;
	add.s32 	%r1327, %r1326, 1087311;
	shr.u32 	%r1328, %r1327, 2;
	mul.hi.u32 	%r1329, %r1328, 613566757;
	mul.lo.s32 	%r1330, %r1329, 28;
	sub.s32 	%r1331, %r1327, %r1330;
	mov.b32 	%r1332, -1;
	shl.b32 	%r1333, %r1332, %r1331;
	sub.s32 	%r1334, 32, %r1331;
	shr.u32 	%r1335, %r1332, %r1334;
	and.b32  	%r1336, %r1333, %r1723;
	and.b32  	%r1337, %r1335, %r1726;
	add.s32 	%r1668, %r1337, %r1336;
	shr.u32 	%r1338, %r1717, 2;
	xor.b32  	%r1339, %r1338, %r1717;
	shl.b32 	%r1340, %r704, 4;
	shl.b32 	%r1341, %r1339, 1;
	xor.b32  	%r1342, %r1341, %r1340;
	xor.b32  	%r1343, %r1342, %r1339;
	xor.b32  	%r706, %r1343, %r704;
	add.s32 	%r1730, %r1715, 1449748;
	add.s32 	%r1344, %r706, %r1730;
	cvt.rn.f32.u32 	%f135, %r1344;
	fma.rn.f32 	%f136, %f135, 0f2F800000, 0f2F000000;
	cvt.f64.f32 	%fd1, %f136;
	setp.geu.f64 	%p159, %fd1, 0d3FA999999999999A;
	mov.u32 	%r1731, %r706;
	mov.u32 	%r1717, %r704;
	mov.u32 	%r1718, %r1729;
	mov.u32 	%r1719, %r1728;
	@%p159 bra 	$L__BB0_243;
	shr.u32 	%r1345, %r1735, 2;
	xor.b32  	%r1346, %r1345, %r1735;
	shl.b32 	%r1347, %r706, 4;
	shl.b32 	%r1348, %r1346, 1;
	xor.b32  	%r1349, %r1348, %r1347;
	xor.b32  	%r1350, %r1349, %r1346;
	xor.b32  	%r1731, %r1350, %r706;
	add.s32 	%r1730, %r1715, 1812185;
	add.s32 	%r1351, %r1731, %r1730;
	mul.hi.u32 	%r1352, %r1351, 795364315;
	sub.s32 	%r1353, %r1351, %r1352;
	shr.u32 	%r1354, %r1353, 1;
	add.s32 	%r1355, %r1354, %r1352;
	shr.u32 	%r1356, %r1355, 4;
	mul.lo.s32 	%r1357, %r1356, 27;
	sub.s32 	%r1358, %r1351, %r1357;
	mov.b32 	%r1359, 1;
	shl.b32 	%r1360, %r1359, %r1358;
	xor.b32  	%r1668, %r1360, %r1668;
	mov.u32 	%r1717, %r706;
	mov.u32 	%r1718, %r704;
	mov.u32 	%r1719, %r1729;
	mov.u32 	%r1735, %r1728;
$L__BB0_243:
	mov.u32 	%r1720, %r1735;
	add.s32 	%r1721, %r1721, %r1;
	setp.lt.s32 	%p160, %r1721, %r727;
	mov.u32 	%r1715, %r1730;
	mov.u32 	%r1735, %r1731;
	@%p160 bra 	$L__BB0_230;
	st.local.v2.u32 	[%rd1+8], {%r1719, %r1718};
	st.local.v2.u32 	[%rd1+16], {%r1717, %r1731};
	st.local.v2.u32 	[%rd1], {%r1730, %r1720};
	mov.f32 	%f138, 0f00000000;
$L__BB0_245:
	setp.ne.s32 	%p161, %r2, 0;
	bar.sync 	0;
	@%p161 bra 	$L__BB0_247;
	ld.shared.v2.u32 	{%r1361, %r1668}, [population];
	mov.b32 	%f138, %r1361;
$L__BB0_247:
	setp.ge.s32 	%p162, %r2, %r727;
	@%p162 bra 	$L__BB0_250;
	mov.u32 	%r1741, %r2;
$L__BB0_249:
	shl.b32 	%r1362, %r1741, 3;
	mov.u32 	%r1363, population;
	add.s32 	%r1364, %r1363, %r1362;
	mov.b32 	%r1365, %f138;
	st.shared.v2.u32 	[%r1364], {%r1365, %r1668};
	add.s32 	%r1741, %r1741, %r1;
	setp.lt.s32 	%p163, %r1741, %r727;
	@%p163 bra 	$L__BB0_249;
$L__BB0_250:
	bar.sync 	0;
	add.s32 	%r1667, %r1667, 1;
	setp.ne.s32 	%p164, %r1667, %r728;
	@%p164 bra 	$L__BB0_121;
$L__BB0_251:
	ret;

}
	// .globl	_ZN3cub18CUB_300001_SM_10006detail11EmptyKernelIvEEvv
.visible .entry _ZN3cub18CUB_300001_SM_10006detail11EmptyKernelIvEEvv()
{


	ret;

}


// ===== COMPILED SASS (sm_100) =====

	.target	sm_100

	.elftype	@"ET_EXEC"


//--------------------- .note.nv.tkinfo           --------------------------
	.section	.note.nv.tkinfo,"",@"SHT_NOTE"
	.sectionflags	@"SHF_NOTE_NV_TKINFO"
	.tkinfo
        /*0018*/ 	.word	0x00000002
        /*0030*/ 	.string	""
        /*0030*/ 	.string	"ptxas"
        /*0030*/ 	.string	"Cuda compilation tools, release 13.0, V13.0.88"
        /*0030*/ 	.string	"Build cuda_13.0.r13.0/compiler.36424714_0"
        /*0030*/ 	.string	"-arch sm_100 -m 64 "



//--------------------- .note.nv.cuinfo           --------------------------
	.section	.note.nv.cuinfo,"",@"SHT_NOTE"
	.sectionflags	@"SHF_NOTE_NV_CUINFO"
        /*0018*/ 	.short	0x0002
        /*001a*/ 	.short	0x0064
        /*001c*/ 	.short	0x0082
	.zero		2


//--------------------- .nv.info                  --------------------------
	.section	.nv.info,"",@"SHT_CUDA_INFO"
	.align	4


	//----- nvinfo : EIATTR_REGCOUNT
	.align		4
        /*0000*/ 	.byte	0x04, 0x2f
        /*0002*/ 	.short	(.L_59 - .L_58)
	.align		4
.L_58:
        /*0004*/ 	.word	index@(_Z17persistentThreadsiiPfj)
        /*0008*/ 	.word	0x0000002f


	//----- nvinfo : EIATTR_FRAME_SIZE
	.align		4
.L_59:
        /*000c*/ 	.byte	0x04, 0x11
        /*000e*/ 	.short	(.L_61 - .L_60)
	.align		4
.L_60:
        /*0010*/ 	.word	index@($__internal_1_$__cuda_sm3x_div_rn_noftz_f32_slowpath)
        /*0014*/ 	.word	0x00000040


	//----- nvinfo : EIATTR_FRAME_SIZE
	.align		4
.L_61:
        /*0018*/ 	.byte	0x04, 0x11
        /*001a*/ 	.short	(.L_63 - .L_62)
	.align		4
.L_62:
        /*001c*/ 	.word	index@($__internal_0_$__cuda_sm20_rcp_rn_f32_slowpath)
        /*0020*/ 	.word	0x00000040


	//----- nvinfo : EIATTR_FRAME_SIZE
	.align		4
.L_63:
        /*0024*/ 	.byte	0x04, 0x11
        /*0026*/ 	.short	(.L_65 - .L_64)
	.align		4
.L_64:
        /*0028*/ 	.word	index@(_Z17persistentThreadsiiPfj)
        /*002c*/ 	.word	0x00000040


	//----- nvinfo : EIATTR_REGCOUNT
	.align		4
.L_65:
        /*0030*/ 	.byte	0x04, 0x2f
        /*0032*/ 	.short	(.L_67 - .L_66)
	.align		4
.L_66:
        /*0034*/ 	.word	index@(_ZN3cub18CUB_300001_SM_10006detail11EmptyKernelIvEEvv)
        /*0038*/ 	.word	0x00000004


	//----- nvinfo : EIATTR_FRAME_SIZE
	.align		4
.L_67:
        /*003c*/ 	.byte	0x04, 0x11
        /*003e*/ 	.short	(.L_69 - .L_68)
	.align		4
.L_68:
        /*0040*/ 	.word	index@(_ZN3cub18CUB_300001_SM_10006detail11EmptyKernelIvEEvv)
        /*0044*/ 	.word	0x00000000


	//----- nvinfo : EIATTR_MIN_STACK_SIZE
	.align		4
.L_69:
        /*0048*/ 	.byte	0x04, 0x12
        /*004a*/ 	.short	(.L_71 - .L_70)
	.align		4
.L_70:
        /*004c*/ 	.word	index@(_ZN3cub18CUB_300001_SM_10006detail11EmptyKernelIvEEvv)
        /*0050*/ 	.word	0x00000000


	//----- nvinfo : EIATTR_MIN_STACK_SIZE
	.align		4
.L_71:
        /*0054*/ 	.byte	0x04, 0x12
        /*0056*/ 	.short	(.L_73 - .L_72)
	.align		4
.L_72:
        /*0058*/ 	.word	index@(_Z17persistentThreadsiiPfj)
        /*005c*/ 	.word	0x00000040
.L_73:


//--------------------- .nv.compat                --------------------------
	.section	.nv.compat,"",@"SHT_CUDA_COMPAT_INFO"
	.align	4
        /*0000*/ 	.byte	0x02, 0x09, 0x00, 0x00, 0x02, 0x02, 0x01, 0x00, 0x02, 0x05, 0x05, 0x00, 0x03, 0x07, 0x01, 0x01
        /*0010*/ 	.byte	0x02, 0x03, 0x00, 0x00, 0x02, 0x06, 0x01, 0x00, 0x04, 0x0b, 0x08, 0x00, 0x01, 0x00, 0x00, 0x00
        /*0020*/ 	.byte	0x00, 0x00, 0x00, 0x00


//--------------------- .nv.info._ZN3cub18CUB_300001_SM_10006detail11EmptyKernelIvEEvv --------------------------
	.section	.nv.info._ZN3cub18CUB_300001_SM_10006detail11EmptyKernelIvEEvv,"",@"SHT_CUDA_INFO"
	.sectionflags	@""
	.align	4


	//----- nvinfo : EIATTR_CUDA_API_VERSION
	.align		4
        /*0000*/ 	.byte	0x04, 0x37
        /*0002*/ 	.short	(.L_75 - .L_74)
.L_74:
        /*0004*/ 	.word	0x00000082


	//----- nvinfo : EIATTR_SPARSE_MMA_MASK
	.align		4
.L_75:
        /*0008*/ 	.byte	0x03, 0x50
        /*000a*/ 	.short	0x0000


	//----- nvinfo : EIATTR_MAXREG_COUNT
	.align		4
        /*000c*/ 	.byte	0x03, 0x1b
        /*000e*/ 	.short	0x00ff


	//----- nvinfo : EIATTR_MERCURY_ISA_VERSION
	.align		4
        /*0010*/ 	.byte	0x03, 0x5f
        /*0012*/ 	.short	0x0101


	//----- nvinfo : EIATTR_VRC_CTA_INIT_COUNT
	.align		4
        /*0014*/ 	.byte	0x02, 0x4a
	.zero		1
	.zero		1


	//----- nvinfo : EIATTR_EXIT_INSTR_OFFSETS
	.align		4
        /*0018*/ 	.byte	0x04, 0x1c
        /*001a*/ 	.short	(.L_77 - .L_76)


	//   ....[0]....
.L_76:
        /*001c*/ 	.word	0x00000010


	//----- nvinfo : EIATTR_SW_WAR
	.align		4
.L_77:
        /*0020*/ 	.byte	0x04, 0x36
        /*0022*/ 	.short	(.L_79 - .L_78)
.L_78:
        /*0024*/ 	.word	0x00000008
.L_79:


//--------------------- .nv.info._Z17persistentThreadsiiPfj --------------------------
	.section	.nv.info._Z17persistentThreadsiiPfj,"",@"SHT_CUDA_INFO"
	.sectionflags	@""
	.align	4


	//----- nvinfo : EIATTR_CUDA_API_VERSION
	.align		4
        /*0000*/ 	.byte	0x04, 0x37
        /*0002*/ 	.short	(.L_81 - .L_80)
.L_80:
        /*0004*/ 	.word	0x00000082


	//----- nvinfo : EIATTR_KPARAM_INFO
	.align		4
.L_81:
        /*0008*/ 	.byte	0x04, 0x17
        /*000a*/ 	.short	(.L_83 - .L_82)
.L_82:
        /*000c*/ 	.word	0x00000000
        /*0010*/ 	.short	0x0003
        /*0012*/ 	.short	0x0010
        /*0014*/ 	.byte	0x00, 0xf0, 0x11, 0x00


	//----- nvinfo : EIATTR_KPARAM_INFO
	.align		4
.L_83:
        /*0018*/ 	.byte	0x04, 0x17
        /*001a*/ 	.short	(.L_85 - .L_84)
.L_84:
        /*001c*/ 	.word	0x00000000
        /*0020*/ 	.short	0x0002
        /*0022*/ 	.short	0x0008
        /*0024*/ 	.byte	0x00, 0xf5, 0x21, 0x00


	//----- nvinfo : EIATTR_KPARAM_INFO
	.align		4
.L_85:
        /*0028*/ 	.byte	0x04, 0x17
        /*002a*/ 	.short	(.L_87 - .L_86)
.L_86:
        /*002c*/ 	.word	0x00000000
        /*0030*/ 	.short	0x0001
        /*0032*/ 	.short	0x0004
        /*0034*/ 	.byte	0x00, 0xf0, 0x11, 0x00


	//----- nvinfo : EIATTR_KPARAM_INFO
	.align		4
.L_87:
        /*0038*/ 	.byte	0x04, 0x17
        /*003a*/ 	.short	(.L_89 - .L_88)
.L_88:
        /*003c*/ 	.word	0x00000000
        /*0040*/ 	.short	0x0000
        /*0042*/ 	.short	0x0000
        /*0044*/ 	.byte	0x00, 0xf0, 0x11, 0x00


	//----- nvinfo : EIATTR_SPARSE_MMA_MASK
	.align		4
.L_89:
        /*0048*/ 	.byte	0x03, 0x50
        /*004a*/ 	.short	0x0000


	//----- nvinfo : EIATTR_MAXREG_COUNT
	.align		4
        /*004c*/ 	.byte	0x03, 0x1b
        /*004e*/ 	.short	0x00ff


	//----- nvinfo : EIATTR_NUM_BARRIERS
	.align		4
        /*0050*/ 	.byte	0x02, 0x4c
        /*0052*/ 	.byte	0x01
	.zero		1


	//----- nvinfo : EIATTR_EXTERNS
	.align		4
        /*0054*/ 	.byte	0x04, 0x0f
        /*0056*/ 	.short	(.L_91 - .L_90)


	//   ....[0]....
	.align		4
.L_90:
        /*0058*/ 	.word	index@(vprintf)


	//   ....[1]....
	.align		4
        /*005c*/ 	.word	index@(malloc)


	//   ....[2]....
	.align		4
        /*0060*/ 	.word	index@(free)


	//----- nvinfo : EIATTR_MERCURY_ISA_VERSION
	.align		4
.L_91:
        /*0064*/ 	.byte	0x03, 0x5f
        /*0066*/ 	.short	0x0101


	//----- nvinfo : EIATTR_VRC_CTA_INIT_COUNT
	.align		4
        /*0068*/ 	.byte	0x02, 0x4a
	.zero		1
	.zero		1


	//----- nvinfo : EIATTR_SYSCALL_OFFSETS
	.align		4
        /*006c*/ 	.byte	0x04, 0x46
        /*006e*/ 	.short	(.L_93 - .L_92)


	//   ....[0]....
.L_92:
        /*0070*/ 	.word	0x00002840


	//   ....[1]....
        /*0074*/ 	.word	0x00002aa0


	//   ....[2]....
        /*0078*/ 	.word	0x00003350


	//   ....[3]....
        /*007c*/ 	.word	0x00007550


	//   ....[4]....
        /*0080*/ 	.word	0x00008280


	//   ....[5]....
        /*0084*/ 	.word	0x00008330


	//----- nvinfo : EIATTR_EXIT_INSTR_OFFSETS
	.align		4
.L_93:
        /*0088*/ 	.byte	0x04, 0x1c
        /*008a*/ 	.short	(.L_95 - .L_94)


	//   ....[0]....
.L_94:
        /*008c*/ 	.word	0x00002b70


	//   ....[1]....
        /*0090*/ 	.word	0x00008230


	//----- nvinfo : EIATTR_CRS_STACK_SIZE
	.align		4
.L_95:
        /*0094*/ 	.byte	0x04, 0x1e
        /*0096*/ 	.short	(.L_97 - .L_96)
.L_96:
        /*0098*/ 	.word	0x00000000


	//----- nvinfo : EIATTR_CBANK_PARAM_SIZE
	.align		4
.L_97:
        /*009c*/ 	.byte	0x03, 0x19
        /*009e*/ 	.short	0x0014


	//----- nvinfo : EIATTR_PARAM_CBANK
	.align		4
        /*00a0*/ 	.byte	0x04, 0x0a
        /*00a2*/ 	.short	(.L_99 - .L_98)
	.align		4
.L_98:
        /*00a4*/ 	.word	index@(.nv.constant0._Z17persistentThreadsiiPfj)
        /*00a8*/ 	.short	0x0380
        /*00aa*/ 	.short	0x0014


	//----- nvinfo : EIATTR_SW_WAR
	.align		4
.L_99:
        /*00ac*/ 	.byte	0x04, 0x36
        /*00ae*/ 	.short	(.L_101 - .L_100)
.L_100:
        /*00b0*/ 	.word	0x00000008
.L_101:


//--------------------- .nv.callgraph             --------------------------
	.section	.nv.callgraph,"",@"SHT_CUDA_CALLGRAPH"
	.align	4
	.sectionentsize	8
	.align		4
        /*0000*/ 	.word	0x00000000
	.align		4
        /*0004*/ 	.word	0xffffffff
	.align		4
        /*0008*/ 	.word	index@(_Z17persistentThreadsiiPfj)
	.align		4
        /*000c*/ 	.word	index@(free)
	.align		4
        /*0010*/ 	.word	index@(_Z17persistentThreadsiiPfj)
	.align		4
        /*0014*/ 	.word	index@(malloc)
	.align		4
        /*0018*/ 	.word	index@(_Z17persistentThreadsiiPfj)
	.align		4
        /*001c*/ 	.word	index@(vprintf)
	.align		4
        /*0020*/ 	.word	0x00000000
	.align		4
        /*0024*/ 	.word	0xfffffffe
	.align		4
        /*0028*/ 	.word	0x00000000
	.align		4
        /*002c*/ 	.word	0xfffffffd
	.align		4
        /*0030*/ 	.word	0x00000000
	.align		4
        /*0034*/ 	.word	0xfffffffc


//--------------------- .nv.constant4             --------------------------
	.section	.nv.constant4,"a",@progbits
	.align	8
	.align		8
.nv.constant4:
        /*0000*/ 	.dword	precalc_xorwow_matrix
	.align		8
        /*0008*/ 	.dword	precalc_xorwow_offset_matrix
	.align		8
        /*0010*/ 	.dword	mrg32k3aM1
	.align		8
        /*0018*/ 	.dword	mrg32k3aM2
	.align		8
        /*0020*/ 	.dword	mrg32k3aM1SubSeq
	.align		8
        /*0028*/ 	.dword	mrg32k3aM2SubSeq
	.align		8
        /*0030*/ 	.dword	mrg32k3aM1Seq
	.align		8
        /*0038*/ 	.dword	mrg32k3aM2Seq
	.align		8
        /*0040*/ 	.dword	_ZN34_INTERNAL_91341955_4_k_cu_d7ef85f44cuda3std3__45__cpo5beginE
	.align		8
        /*0048*/ 	.dword	_ZN34_INTERNAL_91341955_4_k_cu_d7ef85f44cuda3std3__45__cpo3endE
	.align		8
        /*0050*/ 	.dword	_ZN34_INTERNAL_91341955_4_k_cu_d7ef85f44cuda3std3__45__cpo6cbeginE
	.align		8
        /*0058*/ 	.dword	_ZN34_INTERNAL_91341955_4_k_cu_d7ef85f44cuda3std3__45__cpo4cendE
	.align		8
        /*0060*/ 	.dword	_ZN34_INTERNAL_91341955_4_k_cu_d7ef85f44cuda3std3__45__cpo6rbeginE
	.align		8
        /*0068*/ 	.dword	_ZN34_INTERNAL_91341955_4_k_cu_d7ef85f44cuda3std3__45__cpo4rendE
	.align		8
        /*0070*/ 	.dword	_ZN34_INTERNAL_91341955_4_k_cu_d7ef85f44cuda3std3__45__cpo7crbeginE
	.align		8
        /*0078*/ 	.dword	_ZN34_INTERNAL_91341955_4_k_cu_d7ef85f44cuda3std3__45__cpo5crendE
	.align		8
        /*0080*/ 	.dword	_ZN34_INTERNAL_91341955_4_k_cu_d7ef85f44cuda3std3__436_GLOBAL__N__91341955_4_k_cu_d7ef85f46ignoreE
	.align		8
        /*0088*/ 	.dword	_ZN34_INTERNAL_91341955_4_k_cu_d7ef85f44cuda3std3__419piecewise_constructE
	.align		8
        /*0090*/ 	.dword	_ZN34_INTERNAL_91341955_4_k_cu_d7ef85f44cuda3std3__48in_placeE
	.align		8
        /*0098*/ 	.dword	_ZN34_INTERNAL_91341955_4_k_cu_d7ef85f44cuda3std3__420unreachable_sentinelE
	.align		8
        /*00a0*/ 	.dword	_ZN34_INTERNAL_91341955_4_k_cu_d7ef85f44cuda3std3__47nulloptE
	.align		8
        /*00a8*/ 	.dword	_ZN34_INTERNAL_91341955_4_k_cu_d7ef85f44cuda3std3__48unexpectE
	.align		8
        /*00b0*/ 	.dword	_ZN34_INTERNAL_91341955_4_k_cu_d7ef85f44cuda3std6ranges3__45__cpo4swapE
	.align		8
        /*00b8*/ 	.dword	_ZN34_INTERNAL_91341955_4_k_cu_d7ef85f44cuda3std6ranges3__45__cpo9iter_moveE
	.align		8
        /*00c0*/ 	.dword	_ZN34_INTERNAL_91341955_4_k_cu_d7ef85f44cuda3std6ranges3__45__cpo5beginE
	.align		8
        /*00c8*/ 	.dword	_ZN34_INTERNAL_91341955_4_k_cu_d7ef85f44cuda3std6ranges3__45__cpo3endE
	.align		8
        /*00d0*/ 	.dword	_ZN34_INTERNAL_91341955_4_k_cu_d7ef85f44cuda3std6ranges3__45__cpo6cbeginE
	.align		8
        /*00d8*/ 	.dword	_ZN34_INTERNAL_91341955_4_k_cu_d7ef85f44cuda3std6ranges3__45__cpo4cendE
	.align		8
        /*00e0*/ 	.dword	_ZN34_INTERNAL_91341955_4_k_cu_d7ef85f44cuda3std6ranges3__45__cpo7advanceE
	.align		8
        /*00e8*/ 	.dword	_ZN34_INTERNAL_91341955_4_k_cu_d7ef85f44cuda3std6ranges3__45__cpo9iter_swapE
	.align		8
        /*00f0*/ 	.dword	_ZN34_INTERNAL_91341955_4_k_cu_d7ef85f44cuda3std6ranges3__45__cpo4nextE
	.align		8
        /*00f8*/ 	.dword	_ZN34_INTERNAL_91341955_4_k_cu_d7ef85f44cuda3std6ranges3__45__cpo4prevE
	.align		8
        /*0100*/ 	.dword	_ZN34_INTERNAL_91341955_4_k_cu_d7ef85f44cuda3std6ranges3__45__cpo4dataE
	.align		8
        /*0108*/ 	.dword	_ZN34_INTERNAL_91341955_4_k_cu_d7ef85f44cuda3std6ranges3__45__cpo5cdataE
	.align		8
        /*0110*/ 	.dword	_ZN34_INTERNAL_91341955_4_k_cu_d7ef85f44cuda3std6ranges3__45__cpo4sizeE
	.align		8
        /*0118*/ 	.dword	_ZN34_INTERNAL_91341955_4_k_cu_d7ef85f44cuda3std6ranges3__45__cpo5ssizeE
	.align		8
        /*0120*/ 	.dword	_ZN34_INTERNAL_91341955_4_k_cu_d7ef85f44cuda3std6ranges3__45__cpo8distanceE
	.align		8
        /*0128*/ 	.dword	_ZN34_INTERNAL_91341955_4_k_cu_d7ef85f46thrust24THRUST_300001_SM_1000_NS8cuda_cub3parE
	.align		8
        /*0130*/ 	.dword	_ZN34_INTERNAL_91341955_4_k_cu_d7ef85f46thrust24THRUST_300001_SM_1000_NS8cuda_cub10par_nosyncE
	.align		8
        /*0138*/ 	.dword	_ZN34_INTERNAL_91341955_4_k_cu_d7ef85f46thrust24THRUST_300001_SM_1000_NS6system6detail10sequential3seqE
	.align		8
        /*0140*/ 	.dword	_ZN34_INTERNAL_91341955_4_k_cu_d7ef85f46thrust24THRUST_300001_SM_1000_NS6system3cpp3parE
	.align		8
        /*0148*/ 	.dword	_ZN34_INTERNAL_91341955_4_k_cu_d7ef85f46thrust24THRUST_300001_SM_1000_NS12placeholders2_1E
	.align		8
        /*0150*/ 	.dword	_ZN34_INTERNAL_91341955_4_k_cu_d7ef85f46thrust24THRUST_300001_SM_1000_NS12placeholders2_2E
	.align		8
        /*0158*/ 	.dword	_ZN34_INTERNAL_91341955_4_k_cu_d7ef85f46thrust24THRUST_300001_SM_1000_NS12placeholders2_3E
	.align		8
        /*0160*/ 	.dword	_ZN34_INTERNAL_91341955_4_k_cu_d7ef85f46thrust24THRUST_300001_SM_1000_NS12placeholders2_4E
	.align		8
        /*0168*/ 	.dword	_ZN34_INTERNAL_91341955_4_k_cu_d7ef85f46thrust24THRUST_300001_SM_1000_NS12placeholders2_5E
	.align		8
        /*0170*/ 	.dword	_ZN34_INTERNAL_91341955_4_k_cu_d7ef85f46thrust24THRUST_300001_SM_1000_NS12placeholders2_6E
	.align		8
        /*0178*/ 	.dword	_ZN34_INTERNAL_91341955_4_k_cu_d7ef85f46thrust24THRUST_300001_SM_1000_NS12placeholders2_7E
	.align		8
        /*0180*/ 	.dword	_ZN34_INTERNAL_91341955_4_k_cu_d7ef85f46thrust24THRUST_300001_SM_1000_NS12placeholders2_8E
	.align		8
        /*0188*/ 	.dword	_ZN34_INTERNAL_91341955_4_k_cu_d7ef85f46thrust24THRUST_300001_SM_1000_NS12placeholders2_9E
	.align		8
        /*0190*/ 	.dword	_ZN34_INTERNAL_91341955_4_k_cu_d7ef85f46thrust24THRUST_300001_SM_1000_NS12placeholders3_10E
	.align		8
        /*0198*/ 	.dword	_ZN34_INTERNAL_91341955_4_k_cu_d7ef85f46thrust24THRUST_300001_SM_1000_NS3seqE
	.align		8
        /*01a0*/ 	.dword	_ZN34_INTERNAL_91341955_4_k_cu_d7ef85f46thrust24THRUST_300001_SM_1000_NS6deviceE
	.align		8
        /*01a8*/ 	.dword	$str
	.align		8
        /*01b0*/ 	.dword	$str$1
	.align		8
        /*01b8*/ 	.dword	$str$2
	.align		8
        /*01c0*/ 	.dword	$str$3
	.align		8
        /*01c8*/ 	.dword	vprintf
	.align		8
        /*01d0*/ 	.dword	malloc
	.align		8
        /*01d8*/ 	.dword	free


//--------------------- .nv.constant3             --------------------------
	.section	.nv.constant3,"a",@progbits
	.align	8
.nv.constant3:
	.type		__cr_lgamma_table,@object
	.size		__cr_lgamma_table,(.L_8 - __cr_lgamma_table)
__cr_lgamma_table:
        /*0000*/ 	.byte	0x00, 0x00, 0x00, 0x00, 0x00, 0x00, 0x00, 0x00, 0x00, 0x00, 0x00, 0x00, 0x00, 0x00, 0x00, 0x00
        /*0010*/ 	.byte	0xef, 0x39, 0xfa, 0xfe, 0x42, 0x2e, 0xe6, 0x3f, 0x02, 0x20, 0x2a, 0xfa, 0x0b, 0xab, 0xfc, 0x3f
        /*0020*/ 	.byte	0xf9, 0x2c, 0x92, 0x7c, 0xa7, 0x6c, 0x09, 0x40, 0xc9, 0x79, 0x44, 0x3c, 0x64, 0x26, 0x13, 0x40
        /*0030*/ 	.byte	0xca, 0x01, 0xcf, 0x3a, 0x27, 0x51, 0x1a, 0x40, 0x30, 0xcc, 0x2d, 0xf3, 0xe1, 0x0c, 0x21, 0x40
        /*0040*/ 	.byte	0x0d, 0xb7, 0xfc, 0x82, 0x8e, 0x35, 0x25, 0x40
.L_8:


//--------------------- .text._ZN3cub18CUB_300001_SM_10006detail11EmptyKernelIvEEvv --------------------------
	.section	.text._ZN3cub18CUB_300001_SM_10006detail11EmptyKernelIvEEvv,"ax",@progbits
	.align	128
        .global         _ZN3cub18CUB_300001_SM_10006detail11EmptyKernelIvEEvv
        .type           _ZN3cub18CUB_300001_SM_10006detail11EmptyKernelIvEEvv,@function
        .size           _ZN3cub18CUB_300001_SM_10006detail11EmptyKernelIvEEvv,(.L_x_148 - _ZN3cub18CUB_300001_SM_10006detail11EmptyKernelIvEEvv)
        .other          _ZN3cub18CUB_300001_SM_10006detail11EmptyKernelIvEEvv,@"STO_CUDA_ENTRY STV_DEFAULT"
_ZN3cub18CUB_300001_SM_10006detail11EmptyKernelIvEEvv:
.text._ZN3cub18CUB_300001_SM_10006detail11EmptyKernelIvEEvv:
[----:B------:R-:W-:Y:S01]  /*0000*/  LDC R1, c[0x0][0x37c] ;  /* 0x0000df00ff017b82 */ /* 0x000fe20000000800 */
[----:B------:R-:W-:Y:S05]  /*0010*/  EXIT ;  /* 0x000000000000794d */ /* 0x000fea0003800000 */
.L_x_0:
[----:B------:R-:W-:-:S00]  /*0020*/  BRA `(.L_x_0) ;  /* 0xfffffffc00fc7947 */ /* 0x000fc0000383ffff */
[----:B------:R-:W-:-:S00]  /*0030*/  NOP ;  /* 0x0000000000007918 */ /* 0x000fc00000000000 */
        /* <DEDUP_REMOVED lines=12> */
.L_x_148:


//--------------------- .text._Z17persistentThreadsiiPfj --------------------------
	.section	.text._Z17persistentThreadsiiPfj,"ax",@progbits
	.align	128
        .global         _Z17persistentThreadsiiPfj
        .type           _Z17persistentThreadsiiPfj,@function
        .size           _Z17persistentThreadsiiPfj,(.L_x_147 - _Z17persistentThreadsiiPfj)
        .other          _Z17persistentThreadsiiPfj,@"STO_CUDA_ENTRY STV_DEFAULT"
_Z17persistentThreadsiiPfj:
.text._Z17persistentThreadsiiPfj:
[----:B------:R-:W0:Y:S08]  /*0000*/  LDC R1, c[0x0][0x37c] ;  /* 0x0000df00ff017b82 */ /* 0x000e300000000800 */
[----:B------:R-:W1:Y:S01]  /*0010*/  LDC R0, c[0x0][0x390] ;  /* 0x0000e400ff007b82 */ /* 0x000e620000000800 */
[----:B------:R-:W2:Y:S01]  /*0020*/  S2R R2, SR_TID.X ;  /* 0x0000000000027919 */ /* 0x000ea20000002100 */
[----:B------:R-:W3:Y:S01]  /*0030*/  LDCU UR40, c[0x0][0x2fc] ;  /* 0x00005f80ff2877ac */ /* 0x000ee20008000800 */
[----:B0-----:R-:W-:Y:S01]  /*0040*/  VIADD R1, R1, 0xffffffc0 ;  /* 0xffffffc001017836 */ /* 0x001fe20000000000 */
[----:B------:R-:W-:Y:S01]  /*0050*/  BSSY.RECONVERGENT B0, `(.L_x_1) ;  /* 0x000026f000007945 */ /* 0x000fe20003800200 */
[----:B------:R-:W2:Y:S01]  /*0060*/  S2R R3, SR_CTAID.X ;  /* 0x0000000000037919 */ /* 0x000ea20000002500 */
[----:B------:R-:W2:Y:S01]  /*0070*/  LDCU UR41, c[0x0][0x360] ;  /* 0x00006c00ff2977ac */ /* 0x000ea20008000800 */
[----:B------:R-:W-:Y:S01]  /*0080*/  IMAD.MOV.U32 R7, RZ, RZ, -0x75bd8fc ;  /* 0xf8a42704ff077424 */ /* 0x000fe200078e00ff */
[----:B------:R-:W-:Y:S01]  /*0090*/  R2UR UR6, R1 ;  /* 0x00000000010672ca */ /* 0x000fe200000e0000 */
[----:B------:R-:W-:Y:S01]  /*00a0*/  IMAD.MOV.U32 R4, RZ, RZ, -0x23270784 ;  /* 0xdcd8f87cff047424 */ /* 0x000fe200078e00ff */
[----:B------:R-:W0:Y:S01]  /*00b0*/  LDCU UR39, c[0x0][0x2f8] ;  /* 0x00005f00ff2777ac */ /* 0x000e220008000800 */
[----:B------:R-:W-:-:S02]  /*00c0*/  IMAD.MOV.U32 R19, RZ, RZ, -0x75bd8fc ;  /* 0xf8a42704ff137424 */ /* 0x000fc400078e00ff */
[----:B------:R-:W-:Y:S01]  /*00d0*/  IMAD.MOV.U32 R22, RZ, RZ, -0x23270784 ;  /* 0xdcd8f87cff167424 */ /* 0x000fe200078e00ff */
[----:B------:R-:W4:Y:S01]  /*00e0*/  LDCU.64 UR36, c[0x0][0x358] ;  /* 0x00006b00ff2477ac */ /* 0x000f220008000a00 */
[----:B-1----:R-:W-:-:S06]  /*00f0*/  LOP3.LUT R0, R0, 0xaad26b49, RZ, 0x3c, !PT ;  /* 0xaad26b4900007812 */ /* 0x002fcc00078e3cff */
[----:B0-----:R-:W-:Y:S01]  /*0100*/  UIADD3 UR39, UP0, UPT, UR6, UR39, URZ ;  /* 0x0000002706277290 */ /* 0x001fe2000ff1e0ff */
[----:B------:R-:W-:-:S03]  /*0110*/  IMAD R0, R0, 0x4182bed5, RZ ;  /* 0x4182bed500007824 */ /* 0x000fc600078e02ff */
[----:B---3--:R-:W-:Y:S01]  /*0120*/  UIADD3.X UR40, UPT, UPT, URZ, UR40, URZ, UP0, !UPT ;  /* 0x00000028ff287290 */ /* 0x008fe200087fe4ff */
[C---:B------:R-:W-:Y:S01]  /*0130*/  VIADD R23, R0.reuse, 0x583f19 ;  /* 0x00583f1900177836 */ /* 0x040fe20000000000 */
[C---:B------:R-:W-:Y:S01]  /*0140*/  LOP3.LUT R18, R0.reuse, 0x159a55e5, RZ, 0x3c, !PT ;  /* 0x159a55e500127812 */ /* 0x040fe200078e3cff */
[C---:B------:R-:W-:Y:S01]  /*0150*/  VIADD R16, R0.reuse, 0xd9f6dc18 ;  /* 0xd9f6dc1800107836 */ /* 0x040fe20000000000 */
[----:B------:R-:W-:Y:S01]  /*0160*/  UIADD3 UR38, UP0, UPT, UR39, 0x38, URZ ;  /* 0x0000003827267890 */ /* 0x000fe2000ff1e0ff */
[----:B------:R-:W-:Y:S02]  /*0170*/  IMAD.MOV.U32 R5, RZ, RZ, R23 ;  /* 0x000000ffff057224 */ /* 0x000fe400078e0017 */
[----:B------:R-:W-:Y:S01]  /*0180*/  IMAD.MOV.U32 R6, RZ, RZ, R18 ;  /* 0x000000ffff067224 */ /* 0x000fe200078e0012 */
[----:B------:R-:W-:Y:S01]  /*0190*/  UIADD3.X UR42, UPT, UPT, URZ, UR40, URZ, UP0, !UPT ;  /* 0x00000028ff2a7290 */ /* 0x000fe200087fe4ff */
[----:B------:R-:W-:Y:S01]  /*01a0*/  VIADD R17, R0, 0x75bcd15 ;  /* 0x075bcd1500117836 */ /* 0x000fe20000000000 */
[----:B------:R0:W-:Y:S01]  /*01b0*/  STL.64 [R1+0x18], R4 ;  /* 0x0000180401007387 */ /* 0x0001e20000100a00 */
[----:B--2---:R-:W-:-:S03]  /*01c0*/  IMAD R2, R3, UR41, R2 ;  /* 0x0000002903027c24 */ /* 0x004fc6000f8e0202 */
[----:B------:R0:W-:Y:S02]  /*01d0*/  STL.64 [R1+0x10], R6 ;  /* 0x0000100601007387 */ /* 0x0001e40000100a00 */
[----:B------:R-:W-:Y:S02]  /*01e0*/  ISETP.NE.AND P0, PT, R2, RZ, PT ;  /* 0x000000ff0200720c */ /* 0x000fe40003f05270 */
[----:B------:R0:W-:Y:S11]  /*01f0*/  STL.64 [R1+0x8], R16 ;  /* 0x0000081001007387 */ /* 0x0001f60000100a00 */
[----:B----4-:R-:W-:Y:S05]  /*0200*/  @!P0 BRA `(.L_x_2) ;  /* 0x00000024004c8947 */ /* 0x010fea0003800000 */
[----:B------:R-:W-:Y:S01]  /*0210*/  VIADD R0, R1, 0x8 ;  /* 0x0000000801007836 */ /* 0x000fe20000000000 */
[--C-:B------:R-:W-:Y:S01]  /*0220*/  SHF.R.S32.HI R3, RZ, 0x1f, R2.reuse ;  /* 0x0000001fff037819 */ /* 0x100fe20000011402 */
[----:B0-----:R-:W-:Y:S02]  /*0230*/  IMAD.MOV.U32 R6, RZ, RZ, R2 ;  /* 0x000000ffff067224 */ /* 0x001fe400078e0002 */
[----:B------:R-:W-:Y:S02]  /*0240*/  IMAD.MOV.U32 R7, RZ, RZ, RZ ;  /* 0x000000ffff077224 */ /* 0x000fe400078e00ff */
[----:B------:R-:W-:Y:S02]  /*0250*/  IMAD.MOV.U32 R19, RZ, RZ, -0x75bd8fc ;  /* 0xf8a42704ff137424 */ /* 0x000fe400078e00ff */
[----:B------:R-:W-:-:S07]  /*0260*/  IMAD.MOV.U32 R22, RZ, RZ, -0x23270784 ;  /* 0xdcd8f87cff167424 */ /* 0x000fce00078e00ff */
.L_x_11:
[----:B------:R-:W-:Y:S01]  /*0270*/  LOP3.LUT R29, R6, 0x3, RZ, 0xc0, !PT ;  /* 0x00000003061d7812 */ /* 0x000fe200078ec0ff */
[----:B------:R-:W-:Y:S03]  /*0280*/  BSSY.RECONVERGENT B1, `(.L_x_3) ;  /* 0x0000245000017945 */ /* 0x000fe60003800200 */
[----:B------:R-:W-:-:S04]  /*0290*/  ISETP.NE.U32.AND P0, PT, R29, RZ, PT ;  /* 0x000000ff1d00720c */ /* 0x000fc80003f05070 */
[----:B------:R-:W-:-:S13]  /*02a0*/  ISETP.NE.AND.EX P0, PT, RZ, RZ, PT, P0 ;  /* 0x000000ffff00720c */ /* 0x000fda0003f05300 */
[----:B012---:R-:W-:Y:S05]  /*02b0*/  @!P0 BRA `(.L_x_4) ;  /* 0x0000002400048947 */ /* 0x007fea0003800000 */
[----:B------:R-:W0:Y:S01]  /*02c0*/  LDC.64 R4, c[0x4][RZ] ;  /* 0x01000000ff047b82 */ /* 0x000e220000000a00 */
[----:B------:R-:W-:Y:S01]  /*02d0*/  IMAD.MOV.U32 R11, RZ, RZ, RZ ;  /* 0x000000ffff0b7224 */ /* 0x000fe200078e00ff */
[----:B------:R-:W-:Y:S01]  /*02e0*/  CS2R R18, SRZ ;  /* 0x0000000000127805 */ /* 0x000fe2000001ff00 */
[----:B------:R-:W-:Y:S01]  /*02f0*/  IMAD.MOV.U32 R17, RZ, RZ, RZ ;  /* 0x000000ffff117224 */ /* 0x000fe200078e00ff */
[----:B------:R-:W-:Y:S01]  /*0300*/  CS2R R22, SRZ ;  /* 0x0000000000167805 */ /* 0x000fe2000001ff00 */
[----:B0-----:R-:W-:-:S07]  /*0310*/  IMAD.WIDE.U32 R4, R7, 0xc80, R4 ;  /* 0x00000c8007047825 */ /* 0x001fce00078e0004 */
.L_x_6:
[----:B------:R-:W-:-:S06]  /*0320*/  IMAD R10, R11, 0x4, R0 ;  /* 0x000000040b0a7824 */ /* 0x000fcc00078e0200 */
[----:B------:R-:W5:Y:S01]  /*0330*/  LDL R10, [R10+0x4] ;  /* 0x000004000a0a7983 */ /* 0x000f620000100800 */
[----:B------:R-:W-:Y:S01]  /*0340*/  IMAD.SHL.U32 R12, R11, 0x20, RZ ;  /* 0x000000200b0c7824 */ /* 0x000fe200078e00ff */
[----:B------:R-:W-:-:S06]  /*0350*/  UMOV UR4, URZ ;  /* 0x000000ff00047c82 */ /* 0x000fcc0008000000 */
.L_x_5:
[----:B-----5:R-:W-:Y:S01]  /*0360*/  SHF.R.U32.HI R31, RZ, UR4, R10 ;  /* 0x00000004ff1f7c19 */ /* 0x020fe2000801160a */
[----:B------:R-:W-:-:S03]  /*0370*/  VIADD R8, R12, UR4 ;  /* 0x000000040c087c36 */ /* 0x000fc60008000000 */
[----:B------:R-:W-:-:S04]  /*0380*/  LOP3.LUT R9, R31, 0x1, RZ, 0xc0, !PT ;  /* 0x000000011f097812 */ /* 0x000fc800078ec0ff */
[----:B------:R-:W-:Y:S01]  /*0390*/  ISETP.NE.U32.AND P0, PT, R9, 0x1, PT ;  /* 0x000000010900780c */ /* 0x000fe20003f05070 */
[----:B------:R-:W-:-:S03]  /*03a0*/  IMAD R9, R8, 0x5, RZ ;  /* 0x0000000508097824 */ /* 0x000fc600078e02ff */
[----:B------:R-:W-:Y:S01]  /*03b0*/  R2P PR, R31, 0x7e ;  /* 0x0000007e1f007804 */ /* 0x000fe20000000000 */
[----:B------:R-:W-:-:S08]  /*03c0*/  IMAD.WIDE.U32 R8, R9, 0x4, R4 ;  /* 0x0000000409087825 */ /* 0x000fd000078e0004 */
[----:B------:R-:W2:Y:S04]  /*03d0*/  @!P0 LDG.E R13, desc[UR36][R8.64+0x4] ;  /* 0x00000424080d8981 */ /* 0x000ea8000c1e1900 */
[----:B------:R-:W3:Y:S04]  /*03e0*/  @!P0 LDG.E R24, desc[UR36][R8.64+0x10] ;  /* 0x0000102408188981 */ /* 0x000ee8000c1e1900 */
[----:B------:R-:W4:Y:S04]  /*03f0*/  @!P0 LDG.E R14, desc[UR36][R8.64] ;  /* 0x00000024080e8981 */ /* 0x000f28000c1e1900 */
[----:B------:R-:W4:Y:S04]  /*0400*/  @!P0 LDG.E R20, desc[UR36][R8.64+0x8] ;  /* 0x0000082408148981 */ /* 0x000f28000c1e1900 */
[----:B------:R-:W4:Y:S04]  /*0410*/  @!P0 LDG.E R15, desc[UR36][R8.64+0xc] ;  /* 0x00000c24080f8981 */ /* 0x000f28000c1e1900 */
[----:B------:R-:W4:Y:S04]  /*0420*/  @P1 LDG.E R21, desc[UR36][R8.64+0x18] ;  /* 0x0000182408151981 */ /* 0x000f28000c1e1900 */
        /* <DEDUP_REMOVED lines=15> */
[----:B------:R-:W4:Y:S01]  /*0520*/  @P6 LDG.E R39, desc[UR36][R8.64+0x84] ;  /* 0x0000842408276981 */ /* 0x000f22000c1e1900 */
[----:B--2---:R-:W-:-:S03]  /*0530*/  @!P0 LOP3.LUT R18, R18, R13, RZ, 0x3c, !PT ;  /* 0x0000000d12128212 */ /* 0x004fc600078e3cff */
[----:B------:R-:W2:Y:S01]  /*0540*/  @P2 LDG.E R13, desc[UR36][R8.64+0x34] ;  /* 0x00003424080d2981 */ /* 0x000ea2000c1e1900 */
[----:B---3--:R-:W-:-:S03]  /*0550*/  @!P0 LOP3.LUT R23, R23, R24, RZ, 0x3c, !PT ;  /* 0x0000001817178212 */ /* 0x008fc600078e3cff */
[----:B------:R-:W3:Y:S01]  /*0560*/  @P4 LDG.E R24, desc[UR36][R8.64+0x50] ;  /* 0x0000502408184981 */ /* 0x000ee2000c1e1900 */
[----:B----4-:R-:W-:-:S03]  /*0570*/  @!P0 LOP3.LUT R17, R17, R14, RZ, 0x3c, !PT ;  /* 0x0000000e11118212 */ /* 0x010fc600078e3cff */
[----:B------:R-:W4:Y:S01]  /*0580*/  @P3 LDG.E R14, desc[UR36][R8.64+0x3c] ;  /* 0x00003c24080e3981 */ /* 0x000f22000c1e1900 */
[----:B------:R-:W-:-:S03]  /*0590*/  @!P0 LOP3.LUT R19, R19, R20, RZ, 0x3c, !PT ;  /* 0x0000001413138212 */ /* 0x000fc600078e3cff */
[----:B------:R-:W3:Y:S01]  /*05a0*/  @P3 LDG.E R20, desc[UR36][R8.64+0x44] ;  /* 0x0000442408143981 */ /* 0x000ee2000c1e1900 */
[----:B------:R-:W-:-:S03]  /*05b0*/  @!P0 LOP3.LUT R22, R22, R15, RZ, 0x3c, !PT ;  /* 0x0000000f16168212 */ /* 0x000fc600078e3cff */
[----:B------:R-:W3:Y:S01]  /*05c0*/  @P3 LDG.E R15, desc[UR36][R8.64+0x40] ;  /* 0x00004024080f3981 */ /* 0x000ee2000c1e1900 */
[----:B------:R-:W-:-:S03]  /*05d0*/  @P1 LOP3.LUT R18, R18, R21, RZ, 0x3c, !PT ;  /* 0x0000001512121212 */ /* 0x000fc600078e3cff */
[----:B------:R-:W3:Y:S01]  /*05e0*/  @P3 LDG.E R21, desc[UR36][R8.64+0x48] ;  /* 0x0000482408153981 */ /* 0x000ee2000c1e1900 */
[----:B------:R-:W-:Y:S02]  /*05f0*/  LOP3.LUT P0, RZ, R31, 0x80, RZ, 0xc0, !PT ;  /* 0x000000801fff7812 */ /* 0x000fe4000780c0ff */
[----:B------:R-:W-:Y:S02]  /*0600*/  @P1 LOP3.LUT R23, R23, R30, RZ, 0x3c, !PT ;  /* 0x0000001e17171212 */ /* 0x000fe400078e3cff */
[----:B------:R-:W3:Y:S01]  /*0610*/  @P5 LDG.E R30, desc[UR36][R8.64+0x6c] ;  /* 0x00006c24081e5981 */ /* 0x000ee2000c1e1900 */
[----:B------:R-:W-:-:S03]  /*0620*/  @P1 LOP3.LUT R17, R17, R26, RZ, 0x3c, !PT ;  /* 0x0000001a11111212 */ /* 0x000fc600078e3cff */
        /* <DEDUP_REMOVED lines=16> */
[----:B------:R-:W3:Y:S04]  /*0730*/  @P0 LDG.E R38, desc[UR36][R8.64+0x94] ;  /* 0x0000942408260981 */ /* 0x000ee8000c1e1900 */
[----:B------:R-:W3:Y:S04]  /*0740*/  @P0 LDG.E R43, desc[UR36][R8.64+0x98] ;  /* 0x00009824082b0981 */ /* 0x000ee8000c1e1900 */
[----:B------:R-:W3:Y:S01]  /*0750*/  @P0 LDG.E R40, desc[UR36][R8.64+0x9c] ;  /* 0x00009c2408280981 */ /* 0x000ee2000c1e1900 */
[----:B------:R-:W-:-:S04]  /*0760*/  @P5 LOP3.LUT R23, R23, R42, RZ, 0x3c, !PT ;  /* 0x0000002a17175212 */ /* 0x000fc800078e3cff */
[----:B------:R-:W-:Y:S02]  /*0770*/  @P6 LOP3.LUT R23, R23, R44, RZ, 0x3c, !PT ;  /* 0x0000002c17176212 */ /* 0x000fe400078e3cff */
[----:B--2---:R-:W-:Y:S02]  /*0780*/  @P2 LOP3.LUT R22, R22, R13, RZ, 0x3c, !PT ;  /* 0x0000000d16162212 */ /* 0x004fe400078e3cff */
[----:B----4-:R-:W-:Y:S02]  /*0790*/  @P3 LOP3.LUT R17, R17, R14, RZ, 0x3c, !PT ;  /* 0x0000000e11113212 */ /* 0x010fe400078e3cff */
[----:B---3--:R-:W-:Y:S02]  /*07a0*/  @P3 LOP3.LUT R19, R19, R20, RZ, 0x3c, !PT ;  /* 0x0000001413133212 */ /* 0x008fe400078e3cff */
[----:B------:R-:W-:Y:S02]  /*07b0*/  @P3 LOP3.LUT R18, R18, R15, RZ, 0x3c, !PT ;  /* 0x0000000f12123212 */ /* 0x000fe400078e3cff */
[----:B------:R-:W-:-:S02]  /*07c0*/  @P3 LOP3.LUT R22, R22, R21, RZ, 0x3c, !PT ;  /* 0x0000001516163212 */ /* 0x000fc400078e3cff */
[----:B------:R-:W-:Y:S02]  /*07d0*/  @P4 LOP3.LUT R17, R17, R24, RZ, 0x3c, !PT ;  /* 0x0000001811114212 */ /* 0x000fe400078e3cff */
[----:B------:R-:W-:Y:S02]  /*07e0*/  @P4 LOP3.LUT R19, R19, R26, RZ, 0x3c, !PT ;  /* 0x0000001a13134212 */ /* 0x000fe400078e3cff */
[----:B------:R-:W-:Y:S02]  /*07f0*/  @P4 LOP3.LUT R18, R18, R25, RZ, 0x3c, !PT ;  /* 0x0000001912124212 */ /* 0x000fe400078e3cff */
[----:B------:R-:W-:Y:S02]  /*0800*/  @P4 LOP3.LUT R22, R22, R27, RZ, 0x3c, !PT ;  /* 0x0000001b16164212 */ /* 0x000fe400078e3cff */
        /* <DEDUP_REMOVED lines=13> */
[----:B------:R-:W-:-:S13]  /*08e0*/  R2P PR, R31.B1, 0x7f ;  /* 0x0000007f1f007804 */ /* 0x000fda0000001000 */
[----:B------:R-:W2:Y:S04]  /*08f0*/  @P0 LDG.E R24, desc[UR36][R8.64+0xa0] ;  /* 0x0000a02408180981 */ /* 0x000ea8000c1e1900 */
[----:B------:R-:W3:Y:S04]  /*0900*/  @P0 LDG.E R13, desc[UR36][R8.64+0xa4] ;  /* 0x0000a424080d0981 */ /* 0x000ee8000c1e1900 */
        /* <DEDUP_REMOVED lines=17> */
[----:B--2---:R-:W-:-:S03]  /*0a20*/  @P0 LOP3.LUT R17, R17, R24, RZ, 0x3c, !PT ;  /* 0x0000001811110212 */ /* 0x004fc600078e3cff */
[----:B------:R-:W2:Y:S01]  /*0a30*/  @P3 LDG.E R24, desc[UR36][R8.64+0xe4] ;  /* 0x0000e42408183981 */ /* 0x000ea2000c1e1900 */
[----:B---3--:R-:W-:-:S03]  /*0a40*/  @P0 LOP3.LUT R18, R18, R13, RZ, 0x3c, !PT ;  /* 0x0000000d12120212 */ /* 0x008fc600078e3cff */
[----:B------:R-:W3:Y:S01]  /*0a50*/  @P3 LDG.E R13, desc[UR36][R8.64+0xe0] ;  /* 0x0000e024080d3981 */ /* 0x000ee2000c1e1900 */
[----:B----4-:R-:W-:-:S03]  /*0a60*/  @P0 LOP3.LUT R19, R19, R26, RZ, 0x3c, !PT ;  /* 0x0000001a13130212 */ /* 0x010fc600078e3cff */
[----:B------:R-:W4:Y:S01]  /*0a70*/  @P3 LDG.E R26, desc[UR36][R8.64+0xec] ;  /* 0x0000ec24081a3981 */ /* 0x000f22000c1e1900 */
[----:B------:R-:W-:-:S03]  /*0a80*/  @P0 LOP3.LUT R22, R22, R15, RZ, 0x3c, !PT ;  /* 0x0000000f16160212 */ /* 0x000fc600078e3cff */
[----:B------:R-:W4:Y:S01]  /*0a90*/  @P3 LDG.E R15, desc[UR36][R8.64+0xe8] ;  /* 0x0000e824080f3981 */ /* 0x000f22000c1e1900 */
[----:B------:R-:W-:Y:S02]  /*0aa0*/  @P0 LOP3.LUT R23, R23, R28, RZ, 0x3c, !PT ;  /* 0x0000001c17170212 */ /* 0x000fe400078e3cff */
[----:B------:R-:W-:Y:S01]  /*0ab0*/  LOP3.LUT P0, RZ, R31, 0x8000, RZ, 0xc0, !PT ;  /* 0x000080001fff7812 */ /* 0x000fe2000780c0ff */
[----:B------:R-:W4:Y:S01]  /*0ac0*/  @P4 LDG.E R28, desc[UR36][R8.64+0xf0] ;  /* 0x0000f024081c4981 */ /* 0x000f22000c1e1900 */
[----:B------:R-:W-:-:S03]  /*0ad0*/  @P1 LOP3.LUT R17, R17, R30, RZ, 0x3c, !PT ;  /* 0x0000001e11111212 */ /* 0x000fc600078e3cff */
        /* <DEDUP_REMOVED lines=20> */
[----:B------:R-:W4:Y:S04]  /*0c20*/  @P6 LDG.E R20, desc[UR36][R8.64+0x128] ;  /* 0x0001282408146981 */ /* 0x000f28000c1e1900 */
[----:B------:R-:W4:Y:S04]  /*0c30*/  @P0 LDG.E R44, desc[UR36][R8.64+0x12c] ;  /* 0x00012c24082c0981 */ /* 0x000f28000c1e1900 */
[----:B------:R-:W4:Y:S04]  /*0c40*/  @P0 LDG.E R37, desc[UR36][R8.64+0x130] ;  /* 0x0001302408250981 */ /* 0x000f28000c1e1900 */
[----:B------:R-:W4:Y:S04]  /*0c50*/  @P0 LDG.E R14, desc[UR36][R8.64+0x134] ;  /* 0x00013424080e0981 */ /* 0x000f28000c1e1900 */
[----:B------:R-:W4:Y:S04]  /*0c60*/  @P0 LDG.E R41, desc[UR36][R8.64+0x13c] ;  /* 0x00013c2408290981 */ /* 0x000f28000c1e1900 */
[----:B------:R-:W4:Y:S01]  /*0c70*/  @P0 LDG.E R39, desc[UR36][R8.64+0x138] ;  /* 0x0001382408270981 */ /* 0x000f22000c1e1900 */
[----:B------:R-:W-:-:S04]  /*0c80*/  UIADD3 UR4, UPT, UPT, UR4, 0x10, URZ ;  /* 0x0000001004047890 */ /* 0x000fc8000fffe0ff */
[----:B------:R-:W-:Y:S01]  /*0c90*/  UISETP.NE.AND UP0, UPT, UR4, 0x20, UPT ;  /* 0x000000200400788c */ /* 0x000fe2000bf05270 */
[----:B--2---:R-:W-:Y:S02]  /*0ca0*/  @P3 LOP3.LUT R19, R19, R24, RZ, 0x3c, !PT ;  /* 0x0000001813133212 */ /* 0x004fe400078e3cff */
[----:B---3--:R-:W-:Y:S02]  /*0cb0*/  @P3 LOP3.LUT R18, R18, R13, RZ, 0x3c, !PT ;  /* 0x0000000d12123212 */ /* 0x008fe400078e3cff */
[----:B----4-:R-:W-:Y:S02]  /*0cc0*/  @P3 LOP3.LUT R23, R23, R26, RZ, 0x3c, !PT ;  /* 0x0000001a17173212 */ /* 0x010fe400078e3cff */
        /* <DEDUP_REMOVED lines=20> */
[----:B------:R-:W-:Y:S01]  /*0e10*/  @P0 LOP3.LUT R22, R22, R39, RZ, 0x3c, !PT ;  /* 0x0000002716160212 */ /* 0x000fe200078e3cff */
[----:B------:R-:W-:Y:S06]  /*0e20*/  BRA.U UP0, `(.L_x_5) ;  /* 0xfffffff5004c7547 */ /* 0x000fec000b83ffff */
[----:B------:R-:W-:-:S05]  /*0e30*/  VIADD R11, R11, 0x1 ;  /* 0x000000010b0b7836 */ /* 0x000fca0000000000 */
[----:B------:R-:W-:-:S13]  /*0e40*/  ISETP.NE.AND P0, PT, R11, 0x5, PT ;  /* 0x000000050b00780c */ /* 0x000fda0003f05270 */
[----:B------:R-:W-:Y:S05]  /*0e50*/  @P0 BRA `(.L_x_6) ;  /* 0xfffffff400300947 */ /* 0x000fea000383ffff */
[----:B------:R0:W-:Y:S01]  /*0e60*/  STL [R1+0xc], R17 ;  /* 0x00000c1101007387 */ /* 0x0001e20000100800 */
[----:B------:R-:W-:-:S03]  /*0e70*/  ISETP.NE.U32.AND P0, PT, R29, 0x1, PT ;  /* 0x000000011d00780c */ /* 0x000fc60003f05070 */
[----:B------:R0:W-:Y:S01]  /*0e80*/  STL.64 [R1+0x10], R18 ;  /* 0x0000101201007387 */ /* 0x0001e20000100a00 */
[----:B------:R-:W-:-:S03]  /*0e90*/  ISETP.NE.AND.EX P0, PT, RZ, RZ, PT, P0 ;  /* 0x000000ffff00720c */ /* 0x000fc60003f05300 */
[----:B------:R0:W-:Y:S10]  /*0ea0*/  STL.64 [R1+0x18], R22 ;  /* 0x0000181601007387 */ /* 0x0001f40000100a00 */
[----:B------:R-:W-:Y:S05]  /*0eb0*/  @!P0 BRA `(.L_x_4) ;  /* 0x0000001800048947 */ /* 0x000fea0003800000 */
[----:B------:R-:W-:Y:S01]  /*0ec0*/  UMOV UR4, URZ ;  /* 0x000000ff00047c82 */ /* 0x000fe20008000000 */
[----:B------:R-:W-:Y:S01]  /*0ed0*/  UMOV UR5, URZ ;  /* 0x000000ff00057c82 */ /* 0x000fe20008000000 */
[----:B------:R-:W-:Y:S02]  /*0ee0*/  IMAD.MOV.U32 R11, RZ, RZ, RZ ;  /* 0x000000ffff0b7224 */ /* 0x000fe400078e00ff */
[----:B0-----:R-:W-:Y:S02]  /*0ef0*/  IMAD.MOV.U32 R17, RZ, RZ, RZ ;  /* 0x000000ffff117224 */ /* 0x001fe400078e00ff */
[----:B------:R-:W-:Y:S02]  /*0f00*/  IMAD.U32 R19, RZ, RZ, UR4 ;  /* 0x00000004ff137e24 */ /* 0x000fe4000f8e00ff */
[----:B------:R-:W-:Y:S02]  /*0f10*/  IMAD.U32 R18, RZ, RZ, UR5 ;  /* 0x00000005ff127e24 */ /* 0x000fe4000f8e00ff */
[----:B------:R-:W-:-:S02]  /*0f20*/  IMAD.U32 R22, RZ, RZ, UR5 ;  /* 0x00000005ff167e24 */ /* 0x000fc4000f8e00ff */
[----:B------:R-:W-:-:S07]  /*0f30*/  IMAD.U32 R23, RZ, RZ, UR4 ;  /* 0x00000004ff177e24 */ /* 0x000fce000f8e00ff */
.L_x_8:
[----:B------:R-:W-:-:S06]  /*0f40*/  IMAD R10, R11, 0x4, R0 ;  /* 0x000000040b0a7824 */ /* 0x000fcc00078e0200 */
[----:B------:R-:W5:Y:S01]  /*0f50*/  LDL R10, [R10+0x4] ;  /* 0x000004000a0a7983 */ /* 0x000f620000100800 */
[----:B------:R-:W-:Y:S01]  /*0f60*/  IMAD.SHL.U32 R12, R11, 0x20, RZ ;  /* 0x000000200b0c7824 */ /* 0x000fe200078e00ff */
[----:B------:R-:W-:-:S06]  /*0f70*/  UMOV UR4, URZ ;  /* 0x000000ff00047c82 */ /* 0x000fcc0008000000 */
.L_x_7:
        /* <DEDUP_REMOVED lines=181> */
[----:B------:R-:W-:Y:S05]  /*1ad0*/  @P0 BRA `(.L_x_4) ;  /* 0x0000000800fc0947 */ /* 0x000fea0003800000 */
[----:B------:R-:W-:Y:S01]  /*1ae0*/  UMOV UR4, URZ ;  /* 0x000000ff00047c82 */ /* 0x000fe20008000000 */
[----:B------:R-:W-:Y:S01]  /*1af0*/  UMOV UR5, URZ ;  /* 0x000000ff00057c82 */ /* 0x000fe20008000000 */
[----:B------:R-:W-:Y:S02]  /*1b00*/  IMAD.MOV.U32 R11, RZ, RZ, RZ ;  /* 0x000000ffff0b7224 */ /* 0x000fe400078e00ff */
[----:B-1----:R-:W-:Y:S02]  /*1b10*/  IMAD.MOV.U32 R17, RZ, RZ, RZ ;  /* 0x000000ffff117224 */ /* 0x002fe400078e00ff */
[----:B------:R-:W-:Y:S02]  /*1b20*/  IMAD.U32 R19, RZ, RZ, UR4 ;  /* 0x00000004ff137e24 */ /* 0x000fe4000f8e00ff */
[----:B------:R-:W-:Y:S02]  /*1b30*/  IMAD.U32 R18, RZ, RZ, UR5 ;  /* 0x00000005ff127e24 */ /* 0x000fe4000f8e00ff */
[----:B------:R-:W-:-:S02]  /*1b40*/  IMAD.U32 R22, RZ, RZ, UR5 ;  /* 0x00000005ff167e24 */ /* 0x000fc4000f8e00ff */
[----:B------:R-:W-:-:S07]  /*1b50*/  IMAD.U32 R23, RZ, RZ, UR4 ;  /* 0x00000004ff177e24 */ /* 0x000fce000f8e00ff */
.L_x_10:
[----:B------:R-:W-:-:S06]  /*1b60*/  IMAD R10, R11, 0x4, R0 ;  /* 0x000000040b0a7824 */ /* 0x000fcc00078e0200 */
[----:B------:R-:W5:Y:S01]  /*1b70*/  LDL R10, [R10+0x4] ;  /* 0x000004000a0a7983 */ /* 0x000f620000100800 */
[----:B------:R-:W-:Y:S01]  /*1b80*/  IMAD.SHL.U32 R12, R11, 0x20, RZ ;  /* 0x000000200b0c7824 */ /* 0x000fe200078e00ff */
[----:B------:R-:W-:-:S06]  /*1b90*/  UMOV UR4, URZ ;  /* 0x000000ff00047c82 */ /* 0x000fcc0008000000 */
.L_x_9:
        /* <DEDUP_REMOVED lines=8> */
[----:B------:R-:W3:Y:S04]  /*1c20*/  @P1 LDG.E R30, desc[UR36][R8.64+0x24] ;  /* 0x00002424081e1981 */ /* 0x000ee8000c1e1900 */
[----:B------:R-:W4:Y:S04]  /*1c30*/  @!P0 LDG.E R14, desc[UR36][R8.64] ;  /* 0x00000024080e8981 */ /* 0x000f28000c1e1900 */
[----:B------:R-:W4:Y:S04]  /*1c40*/  @!P0 LDG.E R13, desc[UR36][R8.64+0x4] ;  /* 0x00000424080d8981 */ /* 0x000f28000c1e1900 */
[----:B------:R-:W4:Y:S04]  /*1c50*/  @P2 LDG.E R34, desc[UR36][R8.64+0x38] ;  /* 0x0000382408222981 */ /* 0x000f28000c1e1900 */
        /* <DEDUP_REMOVED lines=18> */
[----:B---3--:R-:W-:-:S03]  /*1d80*/  @P1 LOP3.LUT R23, R23, R30, RZ, 0x3c, !PT ;  /* 0x0000001e17171212 */ /* 0x008fc600078e3cff */
[----:B------:R-:W3:Y:S01]  /*1d90*/  @P5 LDG.E R30, desc[UR36][R8.64+0x64] ;  /* 0x00006424081e5981 */ /* 0x000ee2000c1e1900 */
[----:B----4-:R-:W-:-:S03]  /*1da0*/  @!P0 LOP3.LUT R17, R17, R14, RZ, 0x3c, !PT ;  /* 0x0000000e11118212 */ /* 0x010fc600078e3cff */
[----:B------:R-:W4:Y:S01]  /*1db0*/  @P2 LDG.E R14, desc[UR36][R8.64+0x30] ;  /* 0x00003024080e2981 */ /* 0x000f22000c1e1900 */
[----:B------:R-:W-:-:S03]  /*1dc0*/  @!P0 LOP3.LUT R18, R18, R13, RZ, 0x3c, !PT ;  /* 0x0000000d12128212 */ /* 0x000fc600078e3cff */
[----:B------:R-:W2:Y:S01]  /*1dd0*/  @P2 LDG.E R13, desc[UR36][R8.64+0x34] ;  /* 0x00003424080d2981 */ /* 0x000ea2000c1e1900 */
[----:B------:R-:W-:-:S03]  /*1de0*/  @P2 LOP3.LUT R23, R23, R34, RZ, 0x3c, !PT ;  /* 0x0000002217172212 */ /* 0x000fc600078e3cff */
[----:B------:R-:W3:Y:S01]  /*1df0*/  @P6 LDG.E R34, desc[UR36][R8.64+0x78] ;  /* 0x0000782408226981 */ /* 0x000ee2000c1e1900 */
        /* <DEDUP_REMOVED lines=27> */
[----:B----4-:R-:W-:Y:S02]  /*1fb0*/  @P2 LOP3.LUT R19, R19, R14, RZ, 0x3c, !PT ;  /* 0x0000000e13132212 */ /* 0x010fe400078e3cff */
[----:B--2---:R-:W-:-:S02]  /*1fc0*/  @P2 LOP3.LUT R22, R22, R13, RZ, 0x3c, !PT ;  /* 0x0000000d16162212 */ /* 0x004fc400078e3cff */
[----:B------:R-:W-:Y:S02]  /*1fd0*/  @P3 LOP3.LUT R19, R19, R24, RZ, 0x3c, !PT ;  /* 0x0000001813133212 */ /* 0x000fe400078e3cff */
[----:B---3--:R-:W-:Y:S02]  /*1fe0*/  @P3 LOP3.LUT R17, R17, R20, RZ, 0x3c, !PT ;  /* 0x0000001411113212 */ /* 0x008fe400078e3cff */
        /* <DEDUP_REMOVED lines=48> */
[----:B------:R-:W-:-:S03]  /*22f0*/  @P0 LOP3.LUT R23, R23, R26, RZ, 0x3c, !PT ;  /* 0x0000001a17170212 */ /* 0x000fc600078e3cff */
[----:B------:R-:W4:Y:S01]  /*2300*/  @P3 LDG.E R26, desc[UR36][R8.64+0xec] ;  /* 0x0000ec24081a3981 */ /* 0x000f22000c1e1900 */
[----:B------:R-:W-:Y:S02]  /*2310*/  LOP3.LUT P0, RZ, R29, 0x8000, RZ, 0xc0, !PT ;  /* 0x000080001dff7812 */ /* 0x000fe4000780c0ff */
[----:B------:R-:W-:Y:S01]  /*2320*/  @P1 LOP3.LUT R17, R17, R28, RZ, 0x3c, !PT ;  /* 0x0000001c11111212 */ /* 0x000fe200078e3cff */
        /* <DEDUP_REMOVED lines=9> */
[----:B------:R-:W4:Y:S01]  /*23c0*/  @P4 LDG.E R32, desc[UR36][R8.64+0x100] ;  /* 0x0001002408204981 */ /* 0x000f22000c1e1900 */
[----:B------:R-:W-:Y:S02]  /*23d0*/  @P2 LOP3.LUT R17, R17, R34, RZ, 0x3c, !PT ;  /* 0x0000002211112212 */ /* 0x000fe400078e3cff */
[----:B------:R-:W-:Y:S01]  /*23e0*/  @P2 LOP3.LUT R18, R18, R31, RZ, 0x3c, !PT ;  /* 0x0000001f12122212 */ /* 0x000fe200078e3cff */
[----:B------:R-:W4:Y:S01]  /*23f0*/  @P5 LDG.E R34, desc[UR36][R8.64+0x104] ;  /* 0x0001042408225981 */ /* 0x000f22000c1e1900 */
[----:B------:R-:W-:-:S03]  /*2400*/  @P2 LOP3.LUT R19, R19, R36, RZ, 0x3c, !PT ;  /* 0x0000002413132212 */ /* 0x000fc600078e3cff */
[----:B------:R-:W4:Y:S04]  /*2410*/  @P5 LDG.E R36, desc[UR36][R8.64+0x10c] ;  /* 0x00010c2408245981 */ /* 0x000f28000c1e1900 */
        /* <DEDUP_REMOVED lines=35> */
[----:B------:R-:W-:Y:S01]  /*2650*/  @P0 LOP3.LUT R22, R22, R39, RZ, 0x3c, !PT ;  /* 0x0000002716160212 */ /* 0x000fe200078e3cff */
[----:B------:R-:W-:Y:S06]  /*2660*/  BRA.U UP0, `(.L_x_9) ;  /* 0xfffffff5004c7547 */ /* 0x000fec000b83ffff */
[----:B------:R-:W-:-:S05]  /*2670*/  VIADD R11, R11, 0x1 ;  /* 0x000000010b0b7836 */ /* 0x000fca0000000000 */
[----:B------:R-:W-:-:S13]  /*2680*/  ISETP.NE.AND P0, PT, R11, 0x5, PT ;  /* 0x000000050b00780c */ /* 0x000fda0003f05270 */
[----:B------:R-:W-:Y:S05]  /*2690*/  @P0 BRA `(.L_x_10) ;  /* 0xfffffff400300947 */ /* 0x000fea000383ffff */
[----:B------:R2:W-:Y:S04]  /*26a0*/  STL [R1+0xc], R17 ;  /* 0x00000c1101007387 */ /* 0x0005e80000100800 */
[----:B------:R2:W-:Y:S04]  /*26b0*/  STL.64 [R1+0x10], R18 ;  /* 0x0000101201007387 */ /* 0x0005e80000100a00 */
[----:B------:R2:W-:Y:S02]  /*26c0*/  STL.64 [R1+0x18], R22 ;  /* 0x0000181601007387 */ /* 0x0005e40000100a00 */
.L_x_4:
[----:B------:R-:W-:Y:S05]  /*26d0*/  BSYNC.RECONVERGENT B1 ;  /* 0x0000000000017941 */ /* 0x000fea0003800200 */
.L_x_3:
[C---:B------:R-:W-:Y:S01]  /*26e0*/  ISETP.GT.U32.AND P0, PT, R6.reuse, 0x3, PT ;  /* 0x000000030600780c */ /* 0x040fe20003f04070 */
[----:B------:R-:W-:Y:S01]  /*26f0*/  VIADD R7, R7, 0x1 ;  /* 0x0000000107077836 */ /* 0x000fe20000000000 */
[--C-:B------:R-:W-:Y:S02]  /*2700*/  SHF.R.U64 R6, R6, 0x2, R3.reuse ;  /* 0x0000000206067819 */ /* 0x100fe40000001203 */
[----:B------:R-:W-:Y:S02]  /*2710*/  ISETP.GT.U32.AND.EX P0, PT, R3, RZ, PT, P0 ;  /* 0x000000ff0300720c */ /* 0x000fe40003f04100 */
[----:B------:R-:W-:-:S11]  /*2720*/  SHF.R.U32.HI R3, RZ, 0x2, R3 ;  /* 0x00000002ff037819 */ /* 0x000fd60000011603 */
[----:B------:R-:W-:Y:S05]  /*2730*/  @P0 BRA `(.L_x_11) ;  /* 0xffffffd800cc0947 */ /* 0x000fea000383ffff */
.L_x_2:
[----:B------:R-:W-:Y:S05]  /*2740*/  BSYNC.RECONVERGENT B0 ;  /* 0x0000000000007941 */ /* 0x000fea0003800200 */
.L_x_1:
[----:B------:R-:W3:Y:S01]  /*2750*/  LDC R10, c[0x0][0x380] ;  /* 0x0000e000ff0a7b82 */ /* 0x000ee20000000800 */
[----:B------:R-:W-:Y:S01]  /*2760*/  MOV R0, 0x1c8 ;  /* 0x000001c800007802 */ /* 0x000fe20000000f00 */
[----:B------:R4:W-:Y:S01]  /*2770*/  STL.64 [R1+0x20], RZ ;  /* 0x000020ff01007387 */ /* 0x0009e20000100a00 */
[----:B------:R-:W5:Y:S01]  /*2780*/  LDCU.64 UR4, c[0x4][0x1a8] ;  /* 0x01003500ff0477ac */ /* 0x000f620008000a00 */
[----:B------:R-:W-:Y:S02]  /*2790*/  IMAD.MOV.U32 R24, RZ, RZ, R17 ;  /* 0x000000ffff187224 */ /* 0x000fe400078e0011 */
[----:B------:R4:W-:Y:S01]  /*27a0*/  STL [R1+0x28], RZ ;  /* 0x000028ff01007387 */ /* 0x0009e20000100800 */
[----:B0-----:R-:W-:Y:S01]  /*27b0*/  IMAD.U32 R6, RZ, RZ, UR38 ;  /* 0x00000026ff067e24 */ /* 0x001fe2000f8e00ff */
[----:B------:R4:W0:Y:S01]  /*27c0*/  LDC.64 R8, c[0x4][R0] ;  /* 0x0100000000087b82 */ /* 0x0008220000000a00 */
[----:B------:R-:W-:Y:S01]  /*27d0*/  IMAD.U32 R7, RZ, RZ, UR42 ;  /* 0x0000002aff077e24 */ /* 0x000fe2000f8e00ff */
[----:B------:R4:W-:Y:S01]  /*27e0*/  STL.64 [R1+0x30], RZ ;  /* 0x000030ff01007387 */ /* 0x0009e20000100a00 */
[----:B------:R-:W0:Y:S01]  /*27f0*/  LDCU UR43, c[0x0][0x380] ;  /* 0x00007000ff2b77ac */ /* 0x000e220008000800 */
[----:B-----5:R-:W-:-:S02]  /*2800*/  IMAD.U32 R4, RZ, RZ, UR4 ;  /* 0x00000004ff047e24 */ /* 0x020fc4000f8e00ff */
[----:B------:R-:W-:Y:S01]  /*2810*/  IMAD.U32 R5, RZ, RZ, UR5 ;  /* 0x00000005ff057e24 */ /* 0x000fe2000f8e00ff */
[----:B---3--:R4:W-:Y:S06]  /*2820*/  STL [R1+0x38], R10 ;  /* 0x0000380a01007387 */ /* 0x0089ec0000100800 */
[----:B------:R-:W-:-:S07]  /*2830*/  LEPC R20, `(.L_x_12) ;  /* 0x000000001014794e */ /* 0x000fce0000000000 */
[----:B012-4-:R-:W-:Y:S05]  /*2840*/  CALL.ABS.NOINC R8 ;  /* 0x0000000008007343 */ /* 0x017fea0003c00000 */
.L_x_12:
[----:B------:R-:W0:Y:S02]  /*2850*/  LDCU UR4, c[0x0][0x380] ;  /* 0x00007000ff0477ac */ /* 0x000e240008000800 */
[----:B0-----:R-:W-:-:S13]  /*2860*/  ISETP.GE.AND P0, PT, R2, UR4, PT ;  /* 0x0000000402007c0c */ /* 0x001fda000bf06270 */
[----:B------:R-:W-:Y:S05]  /*2870*/  @P0 BRA `(.L_x_13) ;  /* 0x0000000000ac0947 */ /* 0x000fea0003800000 */
[----:B------:R-:W-:Y:S01]  /*2880*/  BSSY.RECONVERGENT B6, `(.L_x_14) ;  /* 0x0000026000067945 */ /* 0x000fe20003800200 */
[----:B------:R-:W-:-:S07]  /*2890*/  IMAD.MOV.U32 R17, RZ, RZ, R2 ;  /* 0x000000ffff117224 */ /* 0x000fce00078e0002 */
.L_x_16:
[----:B------:R-:W0:Y:S01]  /*28a0*/  S2UR UR5, SR_CgaCtaId ;  /* 0x00000000000579c3 */ /* 0x000e220000008800 */
[----:B------:R-:W-:Y:S01]  /*28b0*/  SHF.R.U32.HI R3, RZ, 0x2, R24 ;  /* 0x00000002ff037819 */ /* 0x000fe20000011618 */
[----:B------:R-:W-:Y:S01]  /*28c0*/  IMAD.SHL.U32 R0, R23, 0x10, RZ ;  /* 0x0000001017007824 */ /* 0x000fe200078e00ff */
[----:B------:R-:W-:Y:S01]  /*28d0*/  UMOV UR4, 0x400 ;  /* 0x0000040000047882 */ /* 0x000fe20000000000 */
[----:B------:R-:W-:Y:S01]  /*28e0*/  VIADD R16, R16, 0x587c5 ;  /* 0x000587c510107836 */ /* 0x000fe20000000000 */
[----:B------:R-:W-:Y:S01]  /*28f0*/  LOP3.LUT R3, R3, R24, RZ, 0x3c, !PT ;  /* 0x0000001803037212 */ /* 0x000fe200078e3cff */
[----:B------:R-:W-:Y:S01]  /*2900*/  UIADD3 UR4, UPT, UPT, UR4, 0x10, URZ ;  /* 0x0000001004047890 */ /* 0x000fe2000fffe0ff */
[----:B------:R-:W-:Y:S01]  /*2910*/  IMAD.MOV.U32 R10, RZ, RZ, RZ ;  /* 0x000000ffff0a7224 */ /* 0x000fe200078e00ff */
[----:B------:R-:W1:Y:S01]  /*2920*/  LDCU.64 UR6, c[0x4][0x1b0] ;  /* 0x01003600ff0677ac */ /* 0x000e620008000a00 */
[----:B------:R-:W-:Y:S02]  /*2930*/  IMAD.MOV.U32 R25, RZ, RZ, R18 ;  /* 0x000000ffff197224 */ /* 0x000fe400078e0012 */
[----:B------:R-:W-:-:S02]  /*2940*/  IMAD.SHL.U32 R4, R3, 0x2, RZ ;  /* 0x0000000203047824 */ /* 0x000fc400078e00ff */
[----:B------:R-:W-:Y:S02]  /*2950*/  IMAD.MOV.U32 R18, RZ, RZ, R19 ;  /* 0x000000ffff127224 */ /* 0x000fe400078e0013 */
[----:B------:R-:W-:Y:S01]  /*2960*/  IMAD.MOV.U32 R19, RZ, RZ, R22 ;  /* 0x000000ffff137224 */ /* 0x000fe200078e0016 */
[----:B------:R-:W-:Y:S01]  /*2970*/  LOP3.LUT R0, R3, R4, R0, 0x96, !PT ;  /* 0x0000000403007212 */ /* 0x000fe200078e9600 */
[----:B------:R-:W-:Y:S01]  /*2980*/  IMAD.MOV.U32 R22, RZ, RZ, R23 ;  /* 0x000000ffff167224 */ /* 0x000fe200078e0017 */
[----:B------:R-:W-:Y:S01]  /*2990*/  MOV R3, 0x1c8 ;  /* 0x000001c800037802 */ /* 0x000fe20000000f00 */
[----:B------:R-:W-:Y:S01]  /*29a0*/  IMAD.U32 R6, RZ, RZ, UR38 ;  /* 0x00000026ff067e24 */ /* 0x000fe2000f8e00ff */
[----:B------:R-:W-:Y:S01]  /*29b0*/  LOP3.LUT R13, R0, R23, RZ, 0x3c, !PT ;  /* 0x00000017000d7212 */ /* 0x000fe200078e3cff */
[----:B------:R-:W-:Y:S01]  /*29c0*/  IMAD.U32 R7, RZ, RZ, UR42 ;  /* 0x0000002aff077e24 */ /* 0x000fe2000f8e00ff */
[----:B------:R2:W3:Y:S01]  /*29d0*/  LDC.64 R8, c[0x4][R3] ;  /* 0x0100000003087b82 */ /* 0x0004e20000000a00 */
[----:B0-----:R-:W-:-:S02]  /*29e0*/  ULEA UR4, UR5, UR4, 0x18 ;  /* 0x0000000405047291 */ /* 0x001fc4000f8ec0ff */
[----:B------:R-:W-:Y:S02]  /*29f0*/  IMAD.IADD R11, R13, 0x1, R16 ;  /* 0x000000010d0b7824 */ /* 0x000fe400078e0210 */
[----:B-1----:R-:W-:Y:S02]  /*2a00*/  IMAD.U32 R4, RZ, RZ, UR6 ;  /* 0x00000006ff047e24 */ /* 0x002fe4000f8e00ff */
[----:B------:R-:W-:Y:S01]  /*2a10*/  IMAD.U32 R5, RZ, RZ, UR7 ;  /* 0x00000007ff057e24 */ /* 0x000fe2000f8e00ff */
[C---:B------:R-:W-:Y:S01]  /*2a20*/  LEA R0, R17.reuse, UR4, 0x3 ;  /* 0x0000000411007c11 */ /* 0x040fe2000f8e18ff */
[----:B------:R2:W-:Y:S01]  /*2a30*/  STL [R1+0x38], R11 ;  /* 0x0000380b01007387 */ /* 0x0005e20000100800 */
[----:B------:R-:W-:Y:S02]  /*2a40*/  VIADD R17, R17, UR41 ;  /* 0x0000002911117c36 */ /* 0x000fe40008000000 */
[----:B------:R-:W-:Y:S01]  /*2a50*/  IMAD.MOV.U32 R23, RZ, RZ, R13 ;  /* 0x000000ffff177224 */ /* 0x000fe200078e000d */
[----:B------:R2:W-:Y:S02]  /*2a60*/  STS.64 [R0], R10 ;  /* 0x0000000a00007388 */ /* 0x0005e40000000a00 */
[----:B------:R-:W-:-:S04]  /*2a70*/  ISETP.GE.AND P0, PT, R17, UR43, PT ;  /* 0x0000002b11007c0c */ /* 0x000fc8000bf06270 */
[----:B------:R-:W-:-:S09]  /*2a80*/  P2R R24, PR, RZ, 0x1 ;  /* 0x00000001ff187803 */ /* 0x000fd20000000000 */
[----:B------:R-:W-:-:S07]  /*2a90*/  LEPC R20, `(.L_x_15) ;  /* 0x000000001014794e */ /* 0x000fce0000000000 */
[----:B--23--:R-:W-:Y:S05]  /*2aa0*/  CALL.ABS.NOINC R8 ;  /* 0x0000000008007343 */ /* 0x00cfea0003c00000 */
.L_x_15:
[----:B------:R-:W-:Y:S01]  /*2ab0*/  ISETP.NE.AND P6, PT, R24, RZ, PT ;  /* 0x000000ff1800720c */ /* 0x000fe20003fc5270 */
[----:B------:R-:W-:-:S12]  /*2ac0*/  IMAD.MOV.U32 R24, RZ, RZ, R25 ;  /* 0x000000ffff187224 */ /* 0x000fd800078e0019 */
[----:B------:R-:W-:Y:S05]  /*2ad0*/  @!P6 BRA `(.L_x_16) ;  /* 0xfffffffc0070e947 */ /* 0x000fea000383ffff */
[----:B------:R-:W-:Y:S05]  /*2ae0*/  BSYNC.RECONVERGENT B6 ;  /* 0x0000000000067941 */ /* 0x000fea0003800200 */
.L_x_14:
[----:B------:R-:W-:Y:S01]  /*2af0*/  IMAD.MOV.U32 R24, RZ, RZ, R16 ;  /* 0x000000ffff187224 */ /* 0x000fe200078e0010 */
[----:B------:R0:W-:Y:S04]  /*2b00*/  STL.64 [R1+0x10], R18 ;  /* 0x0000101201007387 */ /* 0x0001e80000100a00 */
[----:B------:R0:W-:Y:S04]  /*2b10*/  STL.64 [R1+0x18], R22 ;  /* 0x0000181601007387 */ /* 0x0001e80000100a00 */
[----:B------:R0:W-:Y:S02]  /*2b20*/  STL.64 [R1+0x8], R24 ;  /* 0x0000081801007387 */ /* 0x0001e40000100a00 */
.L_x_13:
[----:B------:R-:W1:Y:S01]  /*2b30*/  LDC R0, c[0x0][0x384] ;  /* 0x0000e100ff007b82 */ /* 0x000e620000000800 */
[----:B------:R-:W-:Y:S07]  /*2b40*/  WARPSYNC.ALL ;  /* 0x0000000000007948 */ /* 0x000fee0003800000 */
[----:B------:R-:W-:Y:S01]  /*2b50*/  BAR.SYNC.DEFER_BLOCKING 0x0 ;  /* 0x0000000000007b1d */ /* 0x000fe20000010000 */
[----:B-1----:R-:W-:-:S13]  /*2b60*/  ISETP.GE.AND P0, PT, R0, 0x1, PT ;  /* 0x000000010000780c */ /* 0x002fda0003f06270 */
[----:B------:R-:W-:Y:S05]  /*2b70*/  @!P0 EXIT ;  /* 0x000000000000894d */ /* 0x000fea0003800000 */
[----:B------:R-:W1:Y:S01]  /*2b80*/  LDCU UR5, c[0x0][0x380] ;  /* 0x00007000ff0577ac */ /* 0x000e620008000800 */
[----:B------:R-:W-:Y:S01]  /*2b90*/  UMOV UR38, URZ ;  /* 0x000000ff00267c82 */ /* 0x000fe20008000000 */
[----:B-1----:R-:W-:Y:S02]  /*2ba0*/  USHF.R.S32.HI UR4, URZ, 0x1f, UR5 ;  /* 0x0000001fff047899 */ /* 0x002fe40008011405 */
[----:B------:R-:W-:Y:S02]  /*2bb0*/  USHF.L.U32 UR6, UR5, 0x3, URZ ;  /* 0x0000000305067899 */ /* 0x000fe400080006ff */
[----:B------:R-:W-:-:S04]  /*2bc0*/  USHF.L.U64.HI UR4, UR5, 0x3, UR4 ;  /* 0x0000000305047899 */ /* 0x000fc80008010204 */
[----:B0-----:R-:W-:Y:S02]  /*2bd0*/  IMAD.U32 R18, RZ, RZ, UR6 ;  /* 0x00000006ff127e24 */ /* 0x001fe4000f8e00ff */
[----:B------:R-:W-:-:S07]  /*2be0*/  IMAD.U32 R19, RZ, RZ, UR4 ;  /* 0x00000004ff137e24 */ /* 0x000fce000f8e00ff */
.L_x_127:
[----:B------:R-:W-:Y:S01]  /*2bf0*/  ISETP.NE.AND P0, PT, R2, RZ, PT ;  /* 0x000000ff0200720c */ /* 0x000fe20003f05270 */
[----:B0-----:R-:W0:-:S12]  /*2c00*/  LDCU UR4, c[0x0][0x380] ;  /* 0x00007000ff0477ac */ /* 0x001e180008000800 */
[----:B-1----:R-:W1:Y:S01]  /*2c10*/  @!P0 S2R R3, SR_CgaCtaId ;  /* 0x0000000000038919 */ /* 0x002e620000008800 */
[----:B------:R-:W-:-:S04]  /*2c20*/  @!P0 MOV R0, 0x400 ;  /* 0x0000040000008802 */ /* 0x000fc80000000f00 */
[----:B-1----:R-:W-:-:S05]  /*2c30*/  @!P0 LEA R0, R3, R0, 0x18 ;  /* 0x0000000003008211 */ /* 0x002fca00078ec0ff */
[----:B------:R1:W-:Y:S01]  /*2c40*/  @!P0 STS [R0], RZ ;  /* 0x000000ff00008388 */ /* 0x0003e20000000800 */
[----:B------:R-:W-:Y:S01]  /*2c50*/  BAR.SYNC.DEFER_BLOCKING 0x0 ;  /* 0x0000000000007b1d */ /* 0x000fe20000010000 */
[----:B0-----:R-:W-:-:S13]  /*2c60*/  ISETP.GE.AND P0, PT, R2, UR4, PT ;  /* 0x0000000402007c0c */ /* 0x001fda000bf06270 */
[----:B-1-3--:R-:W-:Y:S05]  /*2c70*/  @P0 BRA `(.L_x_17) ;  /* 0x0000000400680947 */ /* 0x00afea0003800000 */
[----:B------:R-:W-:-:S07]  /*2c80*/  IMAD.MOV.U32 R4, RZ, RZ, R2 ;  /* 0x000000ffff047224 */ /* 0x000fce00078e0002 */
.L_x_29:
[----:B------:R-:W-:Y:S05]  /*2c90*/  YIELD ;  /* 0x0000000000007946 */ /* 0x000fea0003800000 */
[----:B------:R-:W0:Y:S01]  /*2ca0*/  S2UR UR5, SR_CgaCtaId ;  /* 0x00000000000579c3 */ /* 0x000e220000008800 */
[----:B------:R-:W-:Y:S01]  /*2cb0*/  UMOV UR4, 0x400 ;  /* 0x0000040000047882 */ /* 0x000fe20000000000 */
[----:B------:R-:W-:Y:S01]  /*2cc0*/  IMAD.MOV.U32 R10, RZ, RZ, 0x3c23d70a ;  /* 0x3c23d70aff0a7424 */ /* 0x000fe200078e00ff */
[----:B------:R-:W-:Y:S01]  /*2cd0*/  UIADD3 UR4, UPT, UPT, UR4, 0x10, URZ ;  /* 0x0000001004047890 */ /* 0x000fe2000fffe0ff */
[----:B------:R-:W-:Y:S01]  /*2ce0*/  IMAD.MOV.U32 R6, RZ, RZ, 0x42c80000 ;  /* 0x42c80000ff067424 */ /* 0x000fe200078e00ff */
[----:B------:R-:W-:Y:S03]  /*2cf0*/  BSSY.RECONVERGENT B0, `(.L_x_18) ;  /* 0x0000018000007945 */ /* 0x000fe60003800200 */
[----:B------:R-:W-:-:S04]  /*2d00*/  FFMA R7, R10, -R6, 1 ;  /* 0x3f8000000a077423 */ /* 0x000fc80000000806 */
[----:B------:R-:W-:Y:S01]  /*2d10*/  FFMA R10, R7, R10, 0.0099999997764825820923 ;  /* 0x3c23d70a070a7423 */ /* 0x000fe2000000000a */
[----:B0-----:R-:W-:-:S06]  /*2d20*/  ULEA UR4, UR5, UR4, 0x18 ;  /* 0x0000000405047291 */ /* 0x001fcc000f8ec0ff */
[C---:B------:R-:W-:Y:S01]  /*2d30*/  LEA R5, R4.reuse, UR4, 0x3 ;  /* 0x0000000404057c11 */ /* 0x040fe2000f8e18ff */
[----:B------:R-:W-:-:S04]  /*2d40*/  VIADD R4, R4, UR41 ;  /* 0x0000002904047c36 */ /* 0x000fc80008000000 */
[----:B------:R-:W0:Y:S01]  /*2d50*/  LDS R0, [R5+0x4] ;  /* 0x0000040005007984 */ /* 0x000e220000000800 */
[----:B------:R-:W1:Y:S02]  /*2d60*/  LDCU UR4, c[0x0][0x380] ;  /* 0x00007000ff0477ac */ /* 0x000e640008000800 */
[----:B-1----:R-:W-:Y:S02]  /*2d70*/  ISETP.GE.AND P3, PT, R4, UR4, PT ;  /* 0x0000000404007c0c */ /* 0x002fe4000bf66270 */
[----:B0-----:R-:W-:Y:S02]  /*2d80*/  LOP3.LUT R3, R0, 0x3ff, RZ, 0xc0, !PT ;  /* 0x000003ff00037812 */ /* 0x001fe400078ec0ff */
[--C-:B------:R-:W-:Y:S02]  /*2d90*/  SHF.R.U32.HI R9, RZ, 0x9, R0.reuse ;  /* 0x00000009ff097819 */ /* 0x100fe40000011600 */
[----:B------:R-:W-:Y:S01]  /*2da0*/  SHF.R.U32.HI R8, RZ, 0x12, R0 ;  /* 0x00000012ff087819 */ /* 0x000fe20000011600 */
[----:B------:R-:W-:Y:S01]  /*2db0*/  VIADD R3, R3, 0xfffffe00 ;  /* 0xfffffe0003037836 */ /* 0x000fe20000000000 */
[----:B------:R-:W-:-:S02]  /*2dc0*/  LOP3.LUT R9, R9, 0x3ff, RZ, 0xc0, !PT ;  /* 0x000003ff09097812 */ /* 0x000fc400078ec0ff */
[----:B------:R-:W-:Y:S02]  /*2dd0*/  LOP3.LUT R8, R8, 0x3ff, RZ, 0xc0, !PT ;  /* 0x000003ff08087812 */ /* 0x000fe400078ec0ff */
[----:B------:R-:W-:-:S04]  /*2de0*/  I2FP.F32.S32 R3, R3 ;  /* 0x0000000300037245 */ /* 0x000fc80000201400 */
[----:B------:R-:W0:Y:S01]  /*2df0*/  FCHK P0, R3, 100 ;  /* 0x42c8000003007902 */ /* 0x000e220000000000 */
[----:B------:R-:W-:-:S04]  /*2e00*/  FFMA R7, R3, R10, RZ ;  /* 0x0000000a03077223 */ /* 0x000fc800000000ff */
[----:B------:R-:W-:-:S04]  /*2e10*/  FFMA R11, R7, -100, R3 ;  /* 0xc2c80000070b7823 */ /* 0x000fc80000000003 */
[----:B------:R-:W-:Y:S01]  /*2e20*/  FFMA R7, R10, R11, R7 ;  /* 0x0000000b0a077223 */ /* 0x000fe20000000007 */
[----:B0-----:R-:W-:Y:S06]  /*2e30*/  @!P0 BRA `(.L_x_19) ;  /* 0x00000000000c8947 */ /* 0x001fec0003800000 */
[----:B------:R-:W-:-:S07]  /*2e40*/  MOV R10, 0x2e60 ;  /* 0x00002e60000a7802 */ /* 0x000fce0000000f00 */
[----:B------:R-:W-:Y:S05]  /*2e50*/  CALL.REL.NOINC `($__internal_1_$__cuda_sm3x_div_rn_noftz_f32_slowpath) ;  /* 0x0000005800187944 */ /* 0x000fea0003c00000 */
[----:B------:R-:W-:-:S07]  /*2e60*/  IMAD.MOV.U32 R7, RZ, RZ, R3 ;  /* 0x000000ffff077224 */ /* 0x000fce00078e0003 */
.L_x_19:
[----:B------:R-:W-:Y:S05]  /*2e70*/  BSYNC.RECONVERGENT B0 ;  /* 0x0000000000007941 */ /* 0x000fea0003800200 */
.L_x_18:
[----:B------:R-:W-:Y:S01]  /*2e80*/  VIADD R9, R9, 0xfffffe00 ;  /* 0xfffffe0009097836 */ /* 0x000fe20000000000 */
[----:B------:R-:W-:Y:S01]  /*2e90*/  BSSY.RECONVERGENT B0, `(.L_x_20) ;  /* 0x000000d000007945 */ /* 0x000fe20003800200 */
[----:B------:R-:W-:-:S03]  /*2ea0*/  IMAD.MOV.U32 R11, RZ, RZ, 0x3c23d70a ;  /* 0x3c23d70aff0b7424 */ /* 0x000fc600078e00ff */
[----:B------:R-:W-:Y:S01]  /*2eb0*/  I2FP.F32.S32 R3, R9 ;  /* 0x0000000900037245 */ /* 0x000fe20000201400 */
[----:B------:R-:W-:-:S03]  /*2ec0*/  FFMA R0, R11, -R6, 1 ;  /* 0x3f8000000b007423 */ /* 0x000fc60000000806 */
[----:B------:R-:W0:Y:S01]  /*2ed0*/  FCHK P0, R3, 100 ;  /* 0x42c8000003007902 */ /* 0x000e220000000000 */
[----:B------:R-:W-:-:S04]  /*2ee0*/  FFMA R0, R0, R11, 0.0099999997764825820923 ;  /* 0x3c23d70a00007423 */ /* 0x000fc8000000000b */
[----:B------:R-:W-:-:S04]  /*2ef0*/  FFMA R9, R0, R3, RZ ;  /* 0x0000000300097223 */ /* 0x000fc800000000ff */
[----:B------:R-:W-:-:S04]  /*2f00*/  FFMA R10, R9, -100, R3 ;  /* 0xc2c80000090a7823 */ /* 0x000fc80000000003 */
[----:B------:R-:W-:Y:S01]  /*2f10*/  FFMA R9, R0, R10, R9 ;  /* 0x0000000a00097223 */ /* 0x000fe20000000009 */
[----:B0-----:R-:W-:Y:S06]  /*2f20*/  @!P0 BRA `(.L_x_21) ;  /* 0x00000000000c8947 */ /* 0x001fec0003800000 */
[----:B------:R-:W-:-:S07]  /*2f30*/  MOV R10, 0x2f50 ;  /* 0x00002f50000a7802 */ /* 0x000fce0000000f00 */
[----:B------:R-:W-:Y:S05]  /*2f40*/  CALL.REL.NOINC `($__internal_1_$__cuda_sm3x_div_rn_noftz_f32_slowpath) ;  /* 0x0000005400dc7944 */ /* 0x000fea0003c00000 */
[----:B------:R-:W-:-:S07]  /*2f50*/  IMAD.MOV.U32 R9, RZ, RZ, R3 ;  /* 0x000000ffff097224 */ /* 0x000fce00078e0003 */
.L_x_21:
[----:B------:R-:W-:Y:S05]  /*2f60*/  BSYNC.RECONVERGENT B0 ;  /* 0x0000000000007941 */ /* 0x000fea0003800200 */
.L_x_20:
        /* <DEDUP_REMOVED lines=11> */
[----:B------:R-:W-:Y:S01]  /*3020*/  IMAD.MOV.U32 R3, RZ, RZ, R10 ;  /* 0x000000ffff037224 */ /* 0x000fe200078e000a */
[----:B------:R-:W-:-:S07]  /*3030*/  MOV R10, 0x3050 ;  /* 0x00003050000a7802 */ /* 0x000fce0000000f00 */
[----:B------:R-:W-:Y:S05]  /*3040*/  CALL.REL.NOINC `($__internal_1_$__cuda_sm3x_div_rn_noftz_f32_slowpath) ;  /* 0x00000054009c7944 */ /* 0x000fea0003c00000 */
[----:B------:R-:W-:-:S07]  /*3050*/  IMAD.MOV.U32 R0, RZ, RZ, R3 ;  /* 0x000000ffff007224 */ /* 0x000fce00078e0003 */
.L_x_23:
[----:B------:R-:W-:Y:S05]  /*3060*/  BSYNC.RECONVERGENT B0 ;  /* 0x0000000000007941 */ /* 0x000fea0003800200 */
.L_x_22:
[----:B------:R-:W-:Y:S01]  /*3070*/  FFMA R6, R7, R7, 1 ;  /* 0x3f80000007067423 */ /* 0x000fe20000000007 */
[----:B------:R-:W-:Y:S03]  /*3080*/  BSSY.RECONVERGENT B0, `(.L_x_24) ;  /* 0x000000e000007945 */ /* 0x000fe60003800200 */
[----:B------:R-:W-:-:S04]  /*3090*/  FFMA R9, R9, R9, R6 ;  /* 0x0000000909097223 */ /* 0x000fc80000000006 */
[----:B------:R-:W-:-:S04]  /*30a0*/  FFMA R9, R0, R0, R9 ;  /* 0x0000000000097223 */ /* 0x000fc80000000009 */
[----:B------:R-:W-:-:S05]  /*30b0*/  VIADD R0, R9, 0x1800000 ;  /* 0x0180000009007836 */ /* 0x000fca0000000000 */
[----:B------:R-:W-:-:S04]  /*30c0*/  LOP3.LUT R0, R0, 0x7f800000, RZ, 0xc0, !PT ;  /* 0x7f80000000007812 */ /* 0x000fc800078ec0ff */
[----:B------:R-:W-:-:S13]  /*30d0*/  ISETP.GT.U32.AND P0, PT, R0, 0x1ffffff, PT ;  /* 0x01ffffff0000780c */ /* 0x000fda0003f04070 */
[----:B------:R-:W-:Y:S05]  /*30e0*/  @P0 BRA `(.L_x_25) ;  /* 0x00000000000c0947 */ /* 0x000fea0003800000 */
[----:B------:R-:W-:-:S07]  /*30f0*/  MOV R10, 0x3110 ;  /* 0x00003110000a7802 */ /* 0x000fce0000000f00 */
[----:B------:R-:W-:Y:S05]  /*3100*/  CALL.REL.NOINC `($__internal_0_$__cuda_sm20_rcp_rn_f32_slowpath) ;  /* 0x0000005000907944 */ /* 0x000fea0003c00000 */
[----:B------:R-:W-:Y:S05]  /*3110*/  BRA `(.L_x_26) ;  /* 0x0000000000107947 */ /* 0x000fea0003800000 */
.L_x_25:
[----:B------:R-:W0:Y:S02]  /*3120*/  MUFU.RCP R0, R9 ;  /* 0x0000000900007308 */ /* 0x000e240000001000 */
[----:B0-----:R-:W-:-:S04]  /*3130*/  FFMA R3, R9, R0, -1 ;  /* 0xbf80000009037423 */ /* 0x001fc80000000000 */
[----:B------:R-:W-:-:S04]  /*3140*/  FADD.FTZ R3, -R3, -RZ ;  /* 0x800000ff03037221 */ /* 0x000fc80000010100 */
[----:B------:R-:W-:-:S07]  /*3150*/  FFMA R0, R0, R3, R0 ;  /* 0x0000000300007223 */ /* 0x000fce0000000000 */
.L_x_26:
[----:B------:R-:W-:Y:S05]  /*3160*/  BSYNC.RECONVERGENT B0 ;  /* 0x0000000000007941 */ /* 0x000fea0003800200 */
.L_x_24:
[----:B------:R-:W0:Y:S01]  /*3170*/  S2R R6, SR_CgaCtaId ;  /* 0x0000000000067919 */ /* 0x000e220000008800 */
[----:B------:R-:W-:Y:S01]  /*3180*/  MOV R3, 0x400 ;  /* 0x0000040000037802 */ /* 0x000fe20000000f00 */
[----:B------:R-:W-:Y:S01]  /*3190*/  BSSY.RECONVERGENT B0, `(.L_x_27) ;  /* 0x0000007000007945 */ /* 0x000fe20003800200 */
[----:B------:R1:W-:Y:S02]  /*31a0*/  STS [R5], R0 ;  /* 0x0000000005007388 */ /* 0x0003e40000000800 */
[----:B01----:R-:W-:-:S07]  /*31b0*/  LEA R3, R6, R3, 0x18 ;  /* 0x0000000306037211 */ /* 0x003fce00078ec0ff */
.L_x_28:
[----:B------:R-:W0:Y:S02]  /*31c0*/  LDS R6, [R3] ;  /* 0x0000000003067984 */ /* 0x000e240000000800 */
[----:B0-----:R-:W-:-:S05]  /*31d0*/  FADD R7, R0, R6 ;  /* 0x0000000600077221 */ /* 0x001fca0000000000 */
[----:B------:R-:W0:Y:S02]  /*31e0*/  ATOMS.CAST.SPIN P0, [R3], R6, R7 ;  /* 0x000000060300758d */ /* 0x000e240001800007 */
[----:B0-----:R-:W-:Y:S05]  /*31f0*/  @!P0 BRA `(.L_x_28) ;  /* 0xfffffffc00f08947 */ /* 0x001fea000383ffff */
[----:B------:R-:W-:Y:S05]  /*3200*/  BSYNC.RECONVERGENT B0 ;  /* 0x0000000000007941 */ /* 0x000fea0003800200 */
.L_x_27:
[----:B------:R-:W-:Y:S05]  /*3210*/  @!P3 BRA `(.L_x_29) ;  /* 0xfffffff8009cb947 */ /* 0x000fea000383ffff */
.L_x_17:
[----:B------:R-:W-:Y:S01]  /*3220*/  ISETP.NE.AND P0, PT, R2, RZ, PT ;  /* 0x000000ff0200720c */ /* 0x000fe20003f05270 */
[----:B------:R-:W-:Y:S05]  /*3230*/  WARPSYNC.ALL ;  /* 0x0000000000007948 */ /* 0x000fea0003800000 */
[----:B------:R-:W-:Y:S07]  /*3240*/  BAR.SYNC.DEFER_BLOCKING 0x0 ;  /* 0x0000000000007b1d */ /* 0x000fee0000010000 */
[----:B------:R-:W-:Y:S05]  /*3250*/  @P0 BRA `(.L_x_30) ;  /* 0x0000004000e80947 */ /* 0x000fea0003800000 */
[----:B------:R-:W0:Y:S01]  /*3260*/  LDCU UR4, c[0x0][0x380] ;  /* 0x00007000ff0477ac */ /* 0x000e220008000800 */
[----:B------:R-:W-:Y:S01]  /*3270*/  CS2R R4, SRZ ;  /* 0x0000000000047805 */ /* 0x000fe2000001ff00 */
[----:B0-----:R-:W-:-:S09]  /*3280*/  UISETP.NE.AND UP0, UPT, UR4, URZ, UPT ;  /* 0x000000ff0400728c */ /* 0x001fd2000bf05270 */
[----:B------:R-:W-:Y:S05]  /*3290*/  BRA.U !UP0, `(.L_x_31) ;  /* 0x00000001083c7547 */ /* 0x000fea000b800000 */
[----:B------:R-:W0:Y:S01]  /*32a0*/  LDCU UR5, c[0x0][0x380] ;  /* 0x00007000ff0577ac */ /* 0x000e220008000800 */
[----:B------:R-:W-:Y:S01]  /*32b0*/  MOV R0, 0x1d0 ;  /* 0x000001d000007802 */ /* 0x000fe20000000f00 */
[----:B------:R-:W-:-:S03]  /*32c0*/  USHF.L.U32 UR6, UR4, 0x3, URZ ;  /* 0x0000000304067899 */ /* 0x000fc600080006ff */
[----:B------:R1:W2:Y:S03]  /*32d0*/  LDC.64 R6, c[0x4][R0] ;  /* 0x0100000000067b82 */ /* 0x0002a60000000a00 */
[----:B------:R-:W-:-:S04]  /*32e0*/  IMAD.U32 R18, RZ, RZ, UR6 ;  /* 0x00000006ff127e24 */ /* 0x000fc8000f8e00ff */
[----:B------:R-:W-:Y:S01]  /*32f0*/  IMAD.MOV.U32 R4, RZ, RZ, R18 ;  /* 0x000000ffff047224 */ /* 0x000fe200078e0012 */
[----:B0-----:R-:W-:-:S04]  /*3300*/  USHF.R.S32.HI UR5, URZ, 0x1f, UR5 ;  /* 0x0000001fff057899 */ /* 0x001fc80008011405 */
[----:B------:R-:W-:-:S06]  /*3310*/  USHF.L.U64.HI UR4, UR4, 0x3, UR5 ;  /* 0x0000000304047899 */ /* 0x000fcc0008010205 */
[----:B------:R-:W-:-:S04]  /*3320*/  IMAD.U32 R19, RZ, RZ, UR4 ;  /* 0x00000004ff137e24 */ /* 0x000fc8000f8e00ff */
[----:B-1----:R-:W-:-:S07]  /*3330*/  IMAD.MOV.U32 R5, RZ, RZ, R19 ;  /* 0x000000ffff057224 */ /* 0x002fce00078e0013 */
[----:B------:R-:W-:-:S07]  /*3340*/  LEPC R20, `(.L_x_32) ;  /* 0x000000001014794e */ /* 0x000fce0000000000 */
[----:B--2---:R-:W-:Y:S05]  /*3350*/  CALL.ABS.NOINC R6 ;  /* 0x0000000006007343 */ /* 0x004fea0003c00000 */
.L_x_32:
[----:B------:R-:W-:-:S04]  /*3360*/  ISETP.NE.U32.AND P0, PT, R4, RZ, PT ;  /* 0x000000ff0400720c */ /* 0x000fc80003f05070 */
[----:B------:R-:W-:-:S13]  /*3370*/  ISETP.NE.AND.EX P0, PT, R5, RZ, PT, P0 ;  /* 0x000000ff0500720c */ /* 0x000fda0003f05300 */
[----:B------:R-:W-:Y:S05]  /*3380*/  @!P0 BRA `(.L_x_33) ;  /* 0x0000004c00ac8947 */ /* 0x000fea0003800000 */
.L_x_31:
[----:B------:R-:W0:Y:S02]  /*3390*/  LDCU UR4, c[0x0][0x380] ;  /* 0x00007000ff0477ac */ /* 0x000e240008000800 */
[----:B0-----:R-:W-:-:S09]  /*33a0*/  UISETP.GE.AND UP0, UPT, UR4, 0x1, UPT ;  /* 0x000000010400788c */ /* 0x001fd2000bf06270 */
[----:B------:R-:W-:Y:S05]  /*33b0*/  BRA.U !UP0, `(.L_x_34) ;  /* 0x0000000908dc7547 */ /* 0x000fea000b800000 */
[----:B------:R-:W0:Y:S01]  /*33c0*/  S2UR UR5, SR_CgaCtaId ;  /* 0x00000000000579c3 */ /* 0x000e220000008800 */
[----:B------:R-:W-:Y:S01]  /*33d0*/  UMOV UR4, 0x400 ;  /* 0x0000040000047882 */ /* 0x000fe20000000000 */
[----:B------:R-:W-:Y:S01]  /*33e0*/  BSSY.RECONVERGENT B2, `(.L_x_34) ;  /* 0x00000b4000027945 */ /* 0x000fe20003800200 */
[----:B------:R-:W-:-:S04]  /*33f0*/  UIADD3 UR4, UPT, UPT, UR4, 0x10, URZ ;  /* 0x0000001004047890 */ /* 0x000fc8000fffe0ff */
[----:B0-----:R-:W-:-:S06]  /*3400*/  ULEA UR4, UR5, UR4, 0x18 ;  /* 0x0000000405047291 */ /* 0x001fcc000f8ec0ff */
[----:B------:R-:W-:Y:S02]  /*3410*/  IMAD.U32 R0, RZ, RZ, UR4 ;  /* 0x00000004ff007e24 */ /* 0x000fe4000f8e00ff */
[----:B------:R-:W-:-:S07]  /*3420*/  IMAD.U32 R3, RZ, RZ, UR4 ;  /* 0x00000004ff037e24 */ /* 0x000fce000f8e00ff */
.L_x_55:
[----:B0-----:R-:W0:Y:S01]  /*3430*/  S2UR UR6, SR_CgaCtaId ;  /* 0x00000000000679c3 */ /* 0x001e220000008800 */
[----:B------:R-:W1:Y:S01]  /*3440*/  LDCU UR4, c[0x0][0x380] ;  /* 0x00007000ff0477ac */ /* 0x000e620008000800 */
[C---:B------:R-:W-:Y:S01]  /*3450*/  VIADD R6, R0.reuse, 0x100 ;  /* 0x0000010000067836 */ /* 0x040fe20000000000 */
[----:B------:R-:W-:Y:S01]  /*3460*/  BSSY.RECONVERGENT B1, `(.L_x_35) ;  /* 0x00000a9000017945 */ /* 0x000fe20003800200 */
[----:B------:R-:W-:Y:S01]  /*3470*/  VIADD R11, R0, 0x8 ;  /* 0x00000008000b7836 */ /* 0x000fe20000000000 */
[----:B------:R-:W-:Y:S01]  /*3480*/  UMOV UR5, 0x400 ;  /* 0x0000040000057882 */ /* 0x000fe20000000000 */
[----:B------:R-:W-:Y:S01]  /*3490*/  IMAD.MOV.U32 R9, RZ, RZ, R0 ;  /* 0x000000ffff097224 */ /* 0x000fe200078e0000 */
[----:B------:R-:W-:Y:S01]  /*34a0*/  UIADD3 UR5, UPT, UPT, UR5, 0x10, URZ ;  /* 0x0000001005057890 */ /* 0x000fe2000fffe0ff */
[----:B------:R-:W-:-:S03]  /*34b0*/  IMAD.MOV.U32 R0, RZ, RZ, R6 ;  /* 0x000000ffff007224 */ /* 0x000fc600078e0006 */
[----:B0-----:R-:W-:-:S04]  /*34c0*/  ULEA UR5, UR6, UR5, 0x18 ;  /* 0x0000000506057291 */ /* 0x001fc8000f8ec0ff */
[----:B-1----:R-:W-:-:S06]  /*34d0*/  ULEA UR4, UR4, UR5, 0x3 ;  /* 0x0000000504047291 */ /* 0x002fcc000f8e18ff */
[C---:B------:R-:W-:Y:S02]  /*34e0*/  VIMNMX.U32 R8, PT, PT, R6.reuse, UR4, PT ;  /* 0x0000000406087c48 */ /* 0x040fe4000bfe0000 */
[----:B------:R-:W-:Y:S02]  /*34f0*/  ISETP.GE.U32.AND P1, PT, R6, UR4, PT ;  /* 0x0000000406007c0c */ /* 0x000fe4000bf26070 */
[----:B------:R-:W-:-:S13]  /*3500*/  ISETP.NE.AND P0, PT, R11, R8, PT ;  /* 0x000000080b00720c */ /* 0x000fda0003f05270 */
[----:B------:R-:W-:Y:S05]  /*3510*/  @!P0 BRA `(.L_x_36) ;  /* 0x0000000800748947 */ /* 0x000fea0003800000 */
[----:B------:R-:W-:Y:S02]  /*3520*/  IMAD.MOV.U32 R28, RZ, RZ, RZ ;  /* 0x000000ffff1c7224 */ /* 0x000fe400078e00ff */
[--C-:B------:R-:W-:Y:S02]  /*3530*/  IMAD.MOV.U32 R13, RZ, RZ, R3.reuse ;  /* 0x000000ffff0d7224 */ /* 0x100fe400078e0003 */
[----:B------:R-:W-:-:S07]  /*3540*/  IMAD.MOV.U32 R15, RZ, RZ, R3 ;  /* 0x000000ffff0f7224 */ /* 0x000fce00078e0003 */
.L_x_54:
[----:B------:R-:W-:Y:S01]  /*3550*/  LDS R21, [R3] ;  /* 0x0000000003157984 */ /* 0x000fe20000000800 */
[----:B------:R-:W-:Y:S01]  /*3560*/  BSSY.RECONVERGENT B0, `(.L_x_37) ;  /* 0x0000092000007945 */ /* 0x000fe20003800200 */
[----:B------:R-:W-:Y:S02]  /*3570*/  VIADD R10, R13, 0x8 ;  /* 0x000000080d0a7836 */ /* 0x000fe40000000000 */
[----:B0-2---:R-:W0:Y:S01]  /*3580*/  LDS.64 R6, [R15+0x8] ;  /* 0x000008000f067984 */ /* 0x005e220000000a00 */
[----:B------:R-:W-:Y:S01]  /*3590*/  VIADD R12, R15, 0x8 ;  /* 0x000000080f0c7836 */ /* 0x000fe20000000000 */
[----:B0-----:R-:W-:-:S13]  /*35a0*/  FSETP.GT.AND P0, PT, R6, R21, PT ;  /* 0x000000150600720b */ /* 0x001fda0003f04000 */
[----:B------:R-:W-:Y:S05]  /*35b0*/  @P0 BRA `(.L_x_38) ;  /* 0x0000000000440947 */ /* 0x000fea0003800000 */
[----:B------:R-:W0:Y:S01]  /*35c0*/  LDS R13, [R15] ;  /* 0x000000000f0d7984 */ /* 0x000e220000000800 */
[----:B------:R-:W-:Y:S01]  /*35d0*/  BSSY.RECONVERGENT B3, `(.L_x_39) ;  /* 0x000000d000037945 */ /* 0x000fe20003800200 */
[----:B------:R-:W-:Y:S01]  /*35e0*/  IMAD.MOV.U32 R14, RZ, RZ, R12 ;  /* 0x000000ffff0e7224 */ /* 0x000fe200078e000c */
[----:B0-----:R-:W-:-:S13]  /*35f0*/  FSETP.GT.AND P0, PT, R6, R13, PT ;  /* 0x0000000d0600720b */ /* 0x001fda0003f04000 */
[----:B------:R-:W-:Y:S05]  /*3600*/  @!P0 BRA `(.L_x_40) ;  /* 0x0000000000248947 */ /* 0x000fea0003800000 */
[----:B------:R-:W-:-:S07]  /*3610*/  IMAD.MOV.U32 R20, RZ, RZ, R13 ;  /* 0x000000ffff147224 */ /* 0x000fce00078e000d */
.L_x_41:
[----:B------:R-:W0:Y:S01]  /*3620*/  LDS R21, [R14+-0x4] ;  /* 0xfffffc000e157984 */ /* 0x000e220000000800 */
[----:B------:R-:W-:-:S03]  /*3630*/  IMAD.MOV.U32 R13, RZ, RZ, R15 ;  /* 0x000000ffff0d7224 */ /* 0x000fc600078e000f */
[----:B0-----:R-:W-:Y:S04]  /*3640*/  STS.64 [R14], R20 ;  /* 0x000000140e007388 */ /* 0x001fe80000000a00 */
[----:B------:R0:W1:Y:S02]  /*3650*/  LDS R20, [R15+-0x8] ;  /* 0xfffff8000f147984 */ /* 0x0000640000000800 */
[----:B0-----:R-:W-:Y:S02]  /*3660*/  VIADD R15, R15, 0xfffffff8 ;  /* 0xfffffff80f0f7836 */ /* 0x001fe40000000000 */
[----:B------:R-:W-:Y:S01]  /*3670*/  IMAD.MOV.U32 R14, RZ, RZ, R13 ;  /* 0x000000ffff0e7224 */ /* 0x000fe200078e000d */
[----:B-1----:R-:W-:-:S13]  /*3680*/  FSETP.GT.AND P0, PT, R6, R20, PT ;  /* 0x000000140600720b */ /* 0x002fda0003f04000 */
[----:B------:R-:W-:Y:S05]  /*3690*/  @P0 BRA `(.L_x_41) ;  /* 0xfffffffc00e00947 */ /* 0x000fea000383ffff */
.L_x_40:
[----:B------:R-:W-:Y:S05]  /*36a0*/  BSYNC.RECONVERGENT B3 ;  /* 0x0000000000037941 */ /* 0x000fea0003800200 */
.L_x_39:
[----:B------:R0:W-:Y:S01]  /*36b0*/  STS.64 [R14], R6 ;  /* 0x000000060e007388 */ /* 0x0001e20000000a00 */
[----:B------:R-:W-:Y:S05]  /*36c0*/  BRA `(.L_x_42) ;  /* 0x0000000400ec7947 */ /* 0x000fea0003800000 */
.L_x_38:
[C---:B------:R-:W-:Y:S01]  /*36d0*/  LOP3.LUT R26, R28.reuse, 0x3, RZ, 0xc0, !PT ;  /* 0x000000031c1a7812 */ /* 0x040fe200078ec0ff */
[----:B------:R-:W-:Y:S01]  /*36e0*/  BSSY.RECONVERGENT B3, `(.L_x_43) ;  /* 0x0000019000037945 */ /* 0x000fe20003800200 */
[----:B------:R-:W-:Y:S01]  /*36f0*/  ISETP.GE.U32.AND P2, PT, R28, 0x3, PT ;  /* 0x000000031c00780c */ /* 0x000fe20003f46070 */
[----:B------:R-:W-:Y:S01]  /*3700*/  VIADD R20, R15, 0x10 ;  /* 0x000000100f147836 */ /* 0x000fe20000000000 */
[----:B------:R-:W-:Y:S01]  /*3710*/  ISETP.NE.AND P0, PT, R26, 0x3, PT ;  /* 0x000000031a00780c */ /* 0x000fe20003f05270 */
[----:B------:R-:W-:Y:S02]  /*3720*/  IMAD.MOV.U32 R14, RZ, RZ, R11 ;  /* 0x000000ffff0e7224 */ /* 0x000fe400078e000b */
[----:B------:R-:W-:-:S10]  /*3730*/  IMAD.MOV.U32 R21, RZ, RZ, R10 ;  /* 0x000000ffff157224 */ /* 0x000fd400078e000a */
[----:B------:R-:W-:Y:S05]  /*3740*/  @!P0 BRA `(.L_x_44) ;  /* 0x0000000000488947 */ /* 0x000fea0003800000 */
[----:B------:R-:W0:Y:S01]  /*3750*/  LDS.64 R24, [R13] ;  /* 0x000000000d187984 */ /* 0x000e220000000a00 */
[----:B------:R-:W-:Y:S01]  /*3760*/  ISETP.NE.AND P0, PT, R26, RZ, PT ;  /* 0x000000ff1a00720c */ /* 0x000fe20003f05270 */
[----:B------:R-:W-:Y:S02]  /*3770*/  VIADD R14, R11, 0xfffffff8 ;  /* 0xfffffff80b0e7836 */ /* 0x000fe40000000000 */
[----:B------:R-:W-:Y:S02]  /*3780*/  IMAD.MOV.U32 R20, RZ, RZ, R12 ;  /* 0x000000ffff147224 */ /* 0x000fe400078e000c */
[----:B------:R-:W-:Y:S01]  /*3790*/  IMAD.MOV.U32 R21, RZ, RZ, R13 ;  /* 0x000000ffff157224 */ /* 0x000fe200078e000d */
[----:B0-----:R0:W-:Y:S07]  /*37a0*/  STS.64 [R12], R24 ;  /* 0x000000180c007388 */ /* 0x0011ee0000000a00 */
[----:B------:R-:W-:Y:S05]  /*37b0*/  @!P0 BRA `(.L_x_44) ;  /* 0x00000000002c8947 */ /* 0x000fea0003800000 */
[----:B0-----:R-:W0:Y:S01]  /*37c0*/  LDS.64 R24, [R13+-0x8] ;  /* 0xfffff8000d187984 */ /* 0x001e220000000a00 */
[----:B------:R-:W-:Y:S01]  /*37d0*/  ISETP.NE.AND P0, PT, R26, 0x1, PT ;  /* 0x000000011a00780c */ /* 0x000fe20003f05270 */
[----:B------:R-:W-:Y:S02]  /*37e0*/  VIADD R21, R13, 0xfffffff8 ;  /* 0xfffffff80d157836 */ /* 0x000fe40000000000 */
[----:B------:R-:W-:Y:S02]  /*37f0*/  IMAD.MOV.U32 R20, RZ, RZ, R15 ;  /* 0x000000ffff147224 */ /* 0x000fe400078e000f */
[----:B------:R-:W-:-:S08]  /*3800*/  VIADD R14, R11, 0xfffffff0 ;  /* 0xfffffff00b0e7836 */ /* 0x000fd00000000000 */
[----:B------:R-:W-:Y:S02]  /*3810*/  @P0 VIADD R21, R13, 0xfffffff0 ;  /* 0xfffffff00d150836 */ /* 0x000fe40000000000 */
[----:B------:R-:W-:Y:S02]  /*3820*/  @P0 VIADD R20, R15, 0xfffffff8 ;  /* 0xfffffff80f140836 */ /* 0x000fe40000000000 */
[----:B------:R-:W-:Y:S01]  /*3830*/  @P0 VIADD R14, R11, 0xffffffe8 ;  /* 0xffffffe80b0e0836 */ /* 0x000fe20000000000 */
[----:B0-----:R-:W-:Y:S04]  /*3840*/  STS.64 [R15], R24 ;  /* 0x000000180f007388 */ /* 0x001fe80000000a00 */
[----:B------:R-:W0:Y:S04]  /*3850*/  @P0 LDS.64 R26, [R13+-0x10] ;  /* 0xfffff0000d1a0984 */ /* 0x000e280000000a00 */
[----:B0-----:R1:W-:Y:S02]  /*3860*/  @P0 STS.64 [R15+-0x8], R26 ;  /* 0xfffff81a0f000388 */ /* 0x0013e40000000a00 */
.L_x_44:
[----:B------:R-:W-:Y:S05]  /*3870*/  BSYNC.RECONVERGENT B3 ;  /* 0x0000000000037941 */ /* 0x000fea0003800200 */
.L_x_43:
[----:B------:R-:W-:Y:S04]  /*3880*/  BSSY.RECONVERGENT B3, `(.L_x_45) ;  /* 0x000005e000037945 */ /* 0x000fe80003800200 */
[----:B------:R-:W-:Y:S05]  /*3890*/  @!P2 BRA `(.L_x_46) ;  /* 0x000000040070a947 */ /* 0x000fea0003800000 */
[----:B------:R-:W-:Y:S01]  /*38a0*/  ISETP.GT.AND P0, PT, R14, R9, PT ;  /* 0x000000090e00720c */ /* 0x000fe20003f04270 */
[----:B------:R-:W-:Y:S01]  /*38b0*/  BSSY.RELIABLE B4, `(.L_x_47) ;  /* 0x000004d000047945 */ /* 0x000fe20003800100 */
[----:B------:R-:W-:Y:S02]  /*38c0*/  VIADD R13, R20, 0xffffffe0 ;  /* 0xffffffe0140d7836 */ /* 0x000fe40000000000 */
[----:B-1----:R-:W-:-:S09]  /*38d0*/  VIADD R15, R21, 0xfffffff0 ;  /* 0xfffffff0150f7836 */ /* 0x002fd20000000000 */
[----:B------:R-:W-:Y:S05]  /*38e0*/  @!P0 BRA `(.L_x_48) ;  /* 0x0000000400248947 */ /* 0x000fea0003800000 */
[----:B------:R-:W-:Y:S01]  /*38f0*/  IMAD.IADD R20, R14, 0x1, -R9 ;  /* 0x000000010e147824 */ /* 0x000fe200078e0a09 */
[----:B------:R-:W-:Y:S01]  /*3900*/  BSSY.RECONVERGENT B5, `(.L_x_49) ;  /* 0x000002b000057945 */ /* 0x000fe20003800200 */
[----:B------:R-:W-:-:S03]  /*3910*/  PLOP3.LUT P0, PT, PT, PT, PT, 0x80, 0x8 ;  /* 0x000000000008781c */ /* 0x000fc60003f0f070 */
[----:B------:R-:W-:-:S13]  /*3920*/  ISETP.GT.AND P2, PT, R20, 0x60, PT ;  /* 0x000000601400780c */ /* 0x000fda0003f44270 */
[----:B------:R-:W-:Y:S05]  /*3930*/  @!P2 BRA `(.L_x_50) ;  /* 0x00000000009ca947 */ /* 0x000fea0003800000 */
[----:B------:R-:W-:Y:S01]  /*3940*/  PLOP3.LUT P0, PT, PT, PT, PT, 0x8, 0x80 ;  /* 0x000000000080781c */ /* 0x000fe20003f0e170 */
[----:B------:R-:W-:-:S12]  /*3950*/  VIADD R21, R9, 0x60 ;  /* 0x0000006009157836 */ /* 0x000fd80000000000 */
.L_x_51:
[----:B0-----:R-:W0:Y:S01]  /*3960*/  LDS.64 R24, [R15+0x8] ;  /* 0x000008000f187984 */ /* 0x001e220000000a00 */
[----:B------:R-:W-:-:S05]  /*3970*/  VIADD R14, R14, 0xffffff80 ;  /* 0xffffff800e0e7836 */ /* 0x000fca0000000000 */
[----:B------:R-:W-:Y:S01]  /*3980*/  ISETP.GT.AND P2, PT, R14, R21, PT ;  /* 0x000000150e00720c */ /* 0x000fe20003f44270 */
[----:B0-----:R-:W-:Y:S04]  /*3990*/  STS.64 [R13+0x18], R24 ;  /* 0x000018180d007388 */ /* 0x001fe80000000a00 */
[----:B------:R-:W0:Y:S04]  /*39a0*/  LDS.64 R26, [R15] ;  /* 0x000000000f1a7984 */ /* 0x000e280000000a00 */
[----:B0-----:R-:W-:Y:S04]  /*39b0*/  STS.64 [R13+0x10], R26 ;  /* 0x0000101a0d007388 */ /* 0x001fe80000000a00 */
[----:B------:R-:W0:Y:S04]  /*39c0*/  LDS.64 R30, [R15+-0x8] ;  /* 0xfffff8000f1e7984 */ /* 0x000e280000000a00 */
[----:B0-----:R-:W-:Y:S04]  /*39d0*/  STS.64 [R13+0x8], R30 ;  /* 0x0000081e0d007388 */ /* 0x001fe80000000a00 */
[----:B------:R-:W0:Y:S04]  /*39e0*/  LDS.64 R32, [R15+-0x10] ;  /* 0xfffff0000f207984 */ /* 0x000e280000000a00 */
[----:B0-----:R-:W-:Y:S04]  /*39f0*/  STS.64 [R13], R32 ;  /* 0x000000200d007388 */ /* 0x001fe80000000a00 */
[----:B------:R-:W0:Y:S04]  /*3a00*/  LDS.64 R34, [R15+-0x18] ;  /* 0xffffe8000f227984 */ /* 0x000e280000000a00 */
[----:B0-----:R-:W-:Y:S04]  /*3a10*/  STS.64 [R13+-0x8], R34 ;  /* 0xfffff8220d007388 */ /* 0x001fe80000000a00 */
        /* <DEDUP_REMOVED lines=20> */
[----:B------:R0:W1:Y:S02]  /*3b60*/  LDS.64 R32, [R15+-0x70] ;  /* 0xffff90000f207984 */ /* 0x0000640000000a00 */
[----:B0-----:R-:W-:-:S02]  /*3b70*/  VIADD R15, R15, 0xffffff80 ;  /* 0xffffff800f0f7836 */ /* 0x001fc40000000000 */
[----:B-1----:R0:W-:Y:S02]  /*3b80*/  STS.64 [R13+-0x60], R32 ;  /* 0xffffa0200d007388 */ /* 0x0021e40000000a00 */
[----:B0-----:R-:W-:Y:S01]  /*3b90*/  VIADD R13, R13, 0xffffff80 ;  /* 0xffffff800d0d7836 */ /* 0x001fe20000000000 */
[----:B------:R-:W-:Y:S06]  /*3ba0*/  @P2 BRA `(.L_x_51) ;  /* 0xfffffffc006c2947 */ /* 0x000fec000383ffff */
.L_x_50:
[----:B------:R-:W-:Y:S05]  /*3bb0*/  BSYNC.RECONVERGENT B5 ;  /* 0x0000000000057941 */ /* 0x000fea0003800200 */
.L_x_49:
[----:B------:R-:W-:Y:S01]  /*3bc0*/  IMAD.IADD R20, R14, 0x1, -R9 ;  /* 0x000000010e147824 */ /* 0x000fe200078e0a09 */
[----:B------:R-:W-:Y:S04]  /*3bd0*/  BSSY.RECONVERGENT B5, `(.L_x_52) ;  /* 0x0000017000057945 */ /* 0x000fe80003800200 */
[----:B------:R-:W-:-:S13]  /*3be0*/  ISETP.GT.AND P2, PT, R20, 0x20, PT ;  /* 0x000000201400780c */ /* 0x000fda0003f44270 */
[----:B------:R-:W-:Y:S05]  /*3bf0*/  @!P2 BRA `(.L_x_53) ;  /* 0x000000000050a947 */ /* 0x000fea0003800000 */
[----:B------:R-:W1:Y:S01]  /*3c00*/  LDS.64 R20, [R15+0x8] ;  /* 0x000008000f147984 */ /* 0x000e620000000a00 */
[----:B------:R-:W-:Y:S01]  /*3c10*/  PLOP3.LUT P0, PT, PT, PT, PT, 0x8, 0x80 ;  /* 0x000000000080781c */ /* 0x000fe20003f0e170 */
[----:B------:R-:W-:Y:S02]  /*3c20*/  VIADD R14, R14, 0xffffffc0 ;  /* 0xffffffc00e0e7836 */ /* 0x000fe40000000000 */
[----:B-1----:R-:W-:Y:S04]  /*3c30*/  STS.64 [R13+0x18], R20 ;  /* 0x000018140d007388 */ /* 0x002fe80000000a00 */
[----:B0-----:R-:W0:Y:S04]  /*3c40*/  LDS.64 R24, [R15] ;  /* 0x000000000f187984 */ /* 0x001e280000000a00 */
        /* <DEDUP_REMOVED lines=14> */
[----:B0-----:R-:W-:-:S07]  /*3d30*/  VIADD R13, R13, 0xffffffc0 ;  /* 0xffffffc00d0d7836 */ /* 0x001fce0000000000 */
.L_x_53:
[----:B------:R-:W-:Y:S05]  /*3d40*/  BSYNC.RECONVERGENT B5 ;  /* 0x0000000000057941 */ /* 0x000fea0003800200 */
.L_x_52:
[----:B------:R-:W-:-:S13]  /*3d50*/  ISETP.NE.OR P0, PT, R14, R9, P0 ;  /* 0x000000090e00720c */ /* 0x000fda0000705670 */
[----:B------:R-:W-:Y:S05]  /*3d60*/  @!P0 BREAK.RELIABLE B4 ;  /* 0x0000000000048942 */ /* 0x000fea0003800100 */
[----:B------:R-:W-:Y:S05]  /*3d70*/  @!P0 BRA `(.L_x_46) ;  /* 0x0000000000388947 */ /* 0x000fea0003800000 */
.L_x_48:
[----:B------:R-:W-:Y:S05]  /*3d80*/  BSYNC.RELIABLE B4 ;  /* 0x0000000000047941 */ /* 0x000fea0003800100 */
.L_x_47:
[----:B------:R-:W1:Y:S01]  /*3d90*/  LDS.64 R20, [R15+0x8] ;  /* 0x000008000f147984 */ /* 0x000e620000000a00 */
[----:B------:R-:W-:-:S05]  /*3da0*/  VIADD R14, R14, 0xffffffe0 ;  /* 0xffffffe00e0e7836 */ /* 0x000fca0000000000 */
[----:B------:R-:W-:Y:S01]  /*3db0*/  ISETP.NE.AND P0, PT, R14, R9, PT ;  /* 0x000000090e00720c */ /* 0x000fe20003f05270 */
[----:B-1----:R-:W-:Y:S04]  /*3dc0*/  STS.64 [R13+0x18], R20 ;  /* 0x000018140d007388 */ /* 0x002fe80000000a00 */
[----:B0-----:R-:W0:Y:S04]  /*3dd0*/  LDS.64 R24, [R15] ;  /* 0x000000000f187984 */ /* 0x001e280000000a00 */
[----:B0-----:R-:W-:Y:S04]  /*3de0*/  STS.64 [R13+0x10], R24 ;  /* 0x000010180d007388 */ /* 0x001fe80000000a00 */
[----:B------:R-:W0:Y:S04]  /*3df0*/  LDS.64 R26, [R15+-0x8] ;  /* 0xfffff8000f1a7984 */ /* 0x000e280000000a00 */
[----:B0-----:R-:W-:Y:S04]  /*3e00*/  STS.64 [R13+0x8], R26 ;  /* 0x0000081a0d007388 */ /* 0x001fe80000000a00 */
[----:B------:R0:W1:Y:S02]  /*3e10*/  LDS.64 R30, [R15+-0x10] ;  /* 0xfffff0000f1e7984 */ /* 0x0000640000000a00 */
[----:B0-----:R-:W-:-:S02]  /*3e20*/  VIADD R15, R15, 0xffffffe0 ;  /* 0xffffffe00f0f7836 */ /* 0x001fc40000000000 */
[----:B-1----:R0:W-:Y:S02]  /*3e30*/  STS.64 [R13], R30 ;  /* 0x0000001e0d007388 */ /* 0x0021e40000000a00 */
[----:B0-----:R-:W-:Y:S01]  /*3e40*/  VIADD R13, R13, 0xffffffe0 ;  /* 0xffffffe00d0d7836 */ /* 0x001fe20000000000 */
[----:B------:R-:W-:Y:S06]  /*3e50*/  @P0 BRA `(.L_x_47) ;  /* 0xfffffffc00cc0947 */ /* 0x000fec000383ffff */
.L_x_46:
[----:B------:R-:W-:Y:S05]  /*3e60*/  BSYNC.RECONVERGENT B3 ;  /* 0x0000000000037941 */ /* 0x000fea0003800200 */
.L_x_45:
[----:B------:R2:W-:Y:S02]  /*3e70*/  STS.64 [R3], R6 ;  /* 0x0000000603007388 */ /* 0x0005e40000000a00 */
.L_x_42:
[----:B------:R-:W-:Y:S05]  /*3e80*/  BSYNC.RECONVERGENT B0 ;  /* 0x0000000000007941 */ /* 0x000fea0003800200 */
.L_x_37:
[----:B------:R-:W-:Y:S02]  /*3e90*/  VIADD R11, R11, 0x8 ;  /* 0x000000080b0b7836 */ /* 0x000fe40000000000 */
[----:B------:R-:W-:Y:S02]  /*3ea0*/  VIADD R28, R28, 0x1 ;  /* 0x000000011c1c7836 */ /* 0x000fe40000000000 */
[----:B------:R-:W-:Y:S01]  /*3eb0*/  IMAD.MOV.U32 R13, RZ, RZ, R10 ;  /* 0x000000ffff0d7224 */ /* 0x000fe200078e000a */
[----:B------:R-:W-:Y:S01]  /*3ec0*/  ISETP.NE.AND P0, PT, R11, R8, PT ;  /* 0x000000080b00720c */ /* 0x000fe20003f05270 */
[----:B-1----:R-:W-:-:S12]  /*3ed0*/  IMAD.MOV.U32 R15, RZ, RZ, R12 ;  /* 0x000000ffff0f7224 */ /* 0x002fd800078e000c */
[----:B------:R-:W-:Y:S05]  /*3ee0*/  @P0 BRA `(.L_x_54) ;  /* 0xfffffff400980947 */ /* 0x000fea000383ffff */
.L_x_36:
[----:B------:R-:W-:Y:S05]  /*3ef0*/  BSYNC.RECONVERGENT B1 ;  /* 0x0000000000017941 */ /* 0x000fea0003800200 */
.L_x_35:
[----:B--2---:R-:W-:Y:S01]  /*3f00*/  VIADD R3, R3, 0x100 ;  /* 0x0000010003037836 */ /* 0x004fe20000000000 */
[----:B------:R-:W-:Y:S06]  /*3f10*/  @!P1 BRA `(.L_x_55) ;  /* 0xfffffff400449947 */ /* 0x000fec000383ffff */
[----:B------:R-:W-:Y:S05]  /*3f20*/  BSYNC.RECONVERGENT B2 ;  /* 0x0000000000027941 */ /* 0x000fea0003800200 */
.L_x_34:
[----:B------:R-:W1:Y:S01]  /*3f30*/  LDCU UR4, c[0x0][0x380] ;  /* 0x00007000ff0477ac */ /* 0x000e620008000800 */
[----:B------:R-:W-:Y:S04]  /*3f40*/  BSSY.RECONVERGENT B6, `(.L_x_56) ;  /* 0x0000362000067945 */ /* 0x000fe80003800200 */
[----:B------:R-:W-:Y:S01]  /*3f50*/  BSSY.RELIABLE B3, `(.L_x_57) ;  /* 0x000035c000037945 */ /* 0x000fe20003800100 */
[----:B-1----:R-:W-:-:S05]  /*3f60*/  IMAD.U32 R8, RZ, RZ, UR4 ;  /* 0x00000004ff087e24 */ /* 0x002fca000f8e00ff */
[----:B------:R-:W-:-:S13]  /*3f70*/  ISETP.GE.AND P0, PT, R8, 0x21, PT ;  /* 0x000000210800780c */ /* 0x000fda0003f06270 */
[----:B------:R-:W-:Y:S05]  /*3f80*/  @!P0 BRA `(.L_x_58) ;  /* 0x0000003400548947 */ /* 0x000fea0003800000 */
[----:B------:R-:W-:Y:S01]  /*3f90*/  IADD3 R0, P1, PT, R4, R18, RZ ;  /* 0x0000001204007210 */ /* 0x000fe20007f3e0ff */
[----:B------:R-:W-:Y:S01]  /*3fa0*/  BSSY.RECONVERGENT B2, `(.L_x_59) ;  /* 0x00002b8000027945 */ /* 0x000fe20003800200 */
[----:B------:R-:W-:Y:S01]  /*3fb0*/  PLOP3.LUT P0, PT, PT, PT, PT, 0x8, 0x80 ;  /* 0x000000000080781c */ /* 0x000fe20003f0e170 */
[----:B------:R-:W-:Y:S02]  /*3fc0*/  IMAD.MOV.U32 R3, RZ, RZ, 0x20 ;  /* 0x00000020ff037424 */ /* 0x000fe400078e00ff */
[----:B0-----:R-:W-:Y:S02]  /*3fd0*/  IMAD.MOV.U32 R6, RZ, RZ, RZ ;  /* 0x000000ffff067224 */ /* 0x001fe400078e00ff */
[----:B------:R-:W-:-:S08]  /*3fe0*/  IMAD.X R7, R5, 0x1, R19, P1 ;  /* 0x0000000105077824 */ /* 0x000fd000008e0613 */
.L_x_100:
[----:B------:R-:W-:Y:S01]  /*3ff0*/  BSSY.RECONVERGENT B1, `(.L_x_60) ;  /* 0x00002a8000017945 */ /* 0x000fe20003800200 */
[----:B------:R-:W-:-:S03]  /*4000*/  PLOP3.LUT P1, PT, P0, PT, PT, 0x80, 0x8 ;  /* 0x000000000008781c */ /* 0x000fc6000072f070 */
[----:B01----:R-:W-:Y:S10]  /*4010*/  @P0 BRA `(.L_x_61) ;  /* 0x0000001c00280947 */ /* 0x003ff40003800000 */
[----:B------:R-:W0:Y:S01]  /*4020*/  S2UR UR5, SR_CgaCtaId ;  /* 0x00000000000579c3 */ /* 0x000e220000008800 */
[----:B------:R-:W-:Y:S01]  /*4030*/  UMOV UR4, 0x400 ;  /* 0x0000040000047882 */ /* 0x000fe20000000000 */
[----:B------:R-:W-:Y:S01]  /*4040*/  BSSY.RECONVERGENT B0, `(.L_x_62) ;  /* 0x00001c6000007945 */ /* 0x000fe20003800200 */
[----:B------:R-:W-:Y:S01]  /*4050*/  UIADD3 UR4, UPT, UPT, UR4, 0x10, URZ ;  /* 0x0000001004047890 */ /* 0x000fe2000fffe0ff */
[----:B------:R-:W-:Y:S02]  /*4060*/  IMAD.MOV.U32 R8, RZ, RZ, R4 ;  /* 0x000000ffff087224 */ /* 0x000fe400078e0004 */
[----:B------:R-:W-:Y:S02]  /*4070*/  IMAD.MOV.U32 R9, RZ, RZ, R5 ;  /* 0x000000ffff097224 */ /* 0x000fe400078e0005 */
[----:B------:R-:W1:Y:S01]  /*4080*/  S2UR UR7, SR_SWINHI ;  /* 0x00000000000779c3 */ /* 0x000e620000002f00 */
[----:B0-----:R-:W-:-:S06]  /*4090*/  ULEA UR6, UR5, UR4, 0x18 ;  /* 0x0000000405067291 */ /* 0x001fcc000f8ec0ff */
[----:B------:R-:W-:Y:S01]  /*40a0*/  IMAD.U32 R29, RZ, RZ, UR6 ;  /* 0x00000006ff1d7e24 */ /* 0x000fe2000f8e00ff */
[----:B------:R-:W-:Y:S01]  /*40b0*/  UMOV UR4, UR6 ;  /* 0x0000000600047c82 */ /* 0x000fe20008000000 */
[----:B-1----:R-:W-:Y:S01]  /*40c0*/  UMOV UR5, UR7 ;  /* 0x0000000700057c82 */ /* 0x002fe20008000000 */
[----:B------:R-:W-:Y:S02]  /*40d0*/  IMAD.U32 R20, RZ, RZ, UR4 ;  /* 0x00000004ff147e24 */ /* 0x000fe4000f8e00ff */
[----:B------:R-:W-:Y:S02]  /*40e0*/  IMAD.U32 R21, RZ, RZ, UR5 ;  /* 0x00000005ff157e24 */ /* 0x000fe4000f8e00ff */
[----:B------:R-:W-:Y:S02]  /*40f0*/  IMAD.U32 R30, RZ, RZ, UR4 ;  /* 0x00000004ff1e7e24 */ /* 0x000fe4000f8e00ff */
[----:B------:R-:W-:-:S07]  /*4100*/  IMAD.U32 R31, RZ, RZ, UR5 ;  /* 0x00000005ff1f7e24 */ /* 0x000fce000f8e00ff */
.L_x_84:
[----:B------:R-:W0:Y:S01]  /*4110*/  S2UR UR5, SR_CgaCtaId ;  /* 0x00000000000579c3 */ /* 0x000e220000008800 */
[----:B------:R-:W1:Y:S01]  /*4120*/  LDCU UR6, c[0x0][0x380] ;  /* 0x00007000ff0677ac */ /* 0x000e620008000800 */
[C---:B------:R-:W-:Y:S01]  /*4130*/  IMAD R11, R3.reuse, 0x8, R29 ;  /* 0x00000008030b7824 */ /* 0x040fe200078e021d */
[C---:B------:R-:W-:Y:S01]  /*4140*/  SHF.L.U64.HI R14, R3.reuse, 0x3, R6 ;  /* 0x00000003030e7819 */ /* 0x040fe20000010206 */
[----:B------:R-:W-:Y:S01]  /*4150*/  IMAD.SHL.U32 R13, R3, 0x8, RZ ;  /* 0x00000008030d7824 */ /* 0x000fe200078e00ff */
[----:B------:R-:W-:Y:S01]  /*4160*/  UMOV UR4, 0x400 ;  /* 0x0000040000047882 */ /* 0x000fe20000000000 */
[----:B------:R-:W-:Y:S01]  /*4170*/  BSSY.RECONVERGENT B4, `(.L_x_63) ;  /* 0x000003e000047945 */ /* 0x000fe20003800200 */
[----:B------:R-:W-:Y:S01]  /*4180*/  UIADD3 UR4, UPT, UPT, UR4, 0x10, URZ ;  /* 0x0000001004047890 */ /* 0x000fe2000fffe0ff */
[----:B------:R-:W2:Y:S01]  /*4190*/  S2UR UR7, SR_SWINHI ;  /* 0x00000000000779c3 */ /* 0x000ea20000002f00 */
[----:B------:R-:W-:Y:S01]  /*41a0*/  IADD3 R10, P2, PT, R13, R20, RZ ;  /* 0x000000140d0a7210 */ /* 0x000fe20007f5e0ff */
[----:B------:R-:W-:-:S02]  /*41b0*/  IMAD.MOV.U32 R21, RZ, RZ, R8 ;  /* 0x000000ffff157224 */ /* 0x000fc400078e0008 */
[----:B------:R-:W-:Y:S01]  /*41c0*/  IMAD.MOV.U32 R30, RZ, RZ, R29 ;  /* 0x000000ffff1e7224 */ /* 0x000fe200078e001d */
[----:B0-----:R-:W-:-:S04]  /*41d0*/  ULEA UR4, UR5, UR4, 0x18 ;  /* 0x0000000405047291 */ /* 0x001fc8000f8ec0ff */
[----:B-1----:R-:W-:-:S03]  /*41e0*/  ULEA UR8, UR6, UR4, 0x3 ;  /* 0x0000000406087291 */ /* 0x002fc6000f8e18ff */
[----:B------:R-:W-:Y:S01]  /*41f0*/  UMOV UR4, UR4 ;  /* 0x0000000400047c82 */ /* 0x000fe20008000000 */
[----:B--2---:R-:W-:Y:S02]  /*4200*/  UMOV UR5, UR7 ;  /* 0x0000000700057c82 */ /* 0x004fe40008000000 */
[C---:B------:R-:W-:Y:S01]  /*4210*/  VIMNMX.U32 R32, PT, PT, R11.reuse, UR8, PT ;  /* 0x000000080b207c48 */ /* 0x040fe2000bfe0000 */
[----:B------:R-:W-:Y:S01]  /*4220*/  UIMAD.WIDE UR4, UR6, 0x8, UR4 ;  /* 0x00000008060478a5 */ /* 0x000fe2000f8e0204 */
[----:B------:R-:W-:Y:S01]  /*4230*/  ISETP.GE.U32.AND P4, PT, R11, UR8, PT ;  /* 0x000000080b007c0c */ /* 0x000fe2000bf86070 */
[----:B------:R-:W-:Y:S02]  /*4240*/  IMAD.X R11, R14, 0x1, R31, P2 ;  /* 0x000000010e0b7824 */ /* 0x000fe400010e061f */
[--C-:B------:R-:W-:Y:S02]  /*4250*/  IMAD R12, R3, 0x8, R32.reuse ;  /* 0x00000008030c7824 */ /* 0x100fe400078e0220 */
[----:B------:R-:W-:Y:S01]  /*4260*/  SEL R34, R10, UR4, !P4 ;  /* 0x000000040a227c07 */ /* 0x000fe2000e000000 */
[----:B------:R-:W-:Y:S01]  /*4270*/  IMAD.MOV.U32 R28, RZ, RZ, R32 ;  /* 0x000000ffff1c7224 */ /* 0x000fe200078e0020 */
[----:B------:R-:W-:-:S02]  /*4280*/  SEL R36, R11, UR5, !P4 ;  /* 0x000000050b247c07 */ /* 0x000fc4000e000000 */
[----:B------:R-:W-:Y:S01]  /*4290*/  VIMNMX.U32 R38, PT, PT, R12, UR8, PT ;  /* 0x000000080c267c48 */ /* 0x000fe2000bfe0000 */
[----:B------:R-:W-:Y:S01]  /*42a0*/  IMAD.MOV.U32 R27, RZ, RZ, R34 ;  /* 0x000000ffff1b7224 */ /* 0x000fe200078e0022 */
[----:B------:R-:W-:Y:S01]  /*42b0*/  IADD3 R13, P4, PT, R34, R13, RZ ;  /* 0x0000000d220d7210 */ /* 0x000fe20007f9e0ff */
[----:B------:R-:W-:Y:S01]  /*42c0*/  IMAD.MOV.U32 R26, RZ, RZ, R36 ;  /* 0x000000ffff1a7224 */ /* 0x000fe200078e0024 */
[----:B------:R-:W-:Y:S02]  /*42d0*/  ISETP.NE.AND P2, PT, R32, R38, PT ;  /* 0x000000262000720c */ /* 0x000fe40003f45270 */
[----:B------:R-:W-:Y:S01]  /*42e0*/  ISETP.GE.U32.AND P3, PT, R12, UR8, PT ;  /* 0x000000080c007c0c */ /* 0x000fe2000bf66070 */
[----:B------:R-:W-:Y:S01]  /*42f0*/  IMAD.X R14, R36, 0x1, R14, P4 ;  /* 0x00000001240e7824 */ /* 0x000fe200020e060e */
[----:B------:R-:W-:Y:S01]  /*4300*/  ISETP.EQ.OR P2, PT, R29, R32, !P2 ;  /* 0x000000201d00720c */ /* 0x000fe20005742670 */
[----:B------:R-:W-:Y:S01]  /*4310*/  IMAD.MOV.U32 R12, RZ, RZ, R9 ;  /* 0x000000ffff0c7224 */ /* 0x000fe200078e0009 */
[----:B------:R-:W-:-:S02]  /*4320*/  SEL R13, R13, UR4, !P3 ;  /* 0x000000040d0d7c07 */ /* 0x000fc4000d800000 */
[----:B------:R-:W-:-:S09]  /*4330*/  SEL R14, R14, UR5, !P3 ;  /* 0x000000050e0e7c07 */ /* 0x000fd2000d800000 */
[----:B------:R-:W-:Y:S05]  /*4340*/  @P2 BRA `(.L_x_64) ;  /* 0x0000000000802947 */ /* 0x000fea0003800000 */
[----:B------:R-:W-:Y:S02]  /*4350*/  IMAD.MOV.U32 R27, RZ, RZ, R34 ;  /* 0x000000ffff1b7224 */ /* 0x000fe400078e0022 */
[----:B------:R-:W-:Y:S02]  /*4360*/  IMAD.MOV.U32 R26, RZ, RZ, R36 ;  /* 0x000000ffff1a7224 */ /* 0x000fe400078e0024 */
[--C-:B------:R-:W-:Y:S02]  /*4370*/  IMAD.MOV.U32 R15, RZ, RZ, R32.reuse ;  /* 0x000000ffff0f7224 */ /* 0x100fe400078e0020 */
[----:B------:R-:W-:Y:S02]  /*4380*/  IMAD.MOV.U32 R28, RZ, RZ, R32 ;  /* 0x000000ffff1c7224 */ /* 0x000fe400078e0020 */
[--C-:B------:R-:W-:Y:S02]  /*4390*/  IMAD.MOV.U32 R33, RZ, RZ, R29.reuse ;  /* 0x000000ffff217224 */ /* 0x100fe400078e001d */
[----:B------:R-:W-:-:S02]  /*43a0*/  IMAD.MOV.U32 R30, RZ, RZ, R29 ;  /* 0x000000ffff1e7224 */ /* 0x000fc400078e001d */
[----:B------:R-:W-:Y:S02]  /*43b0*/  IMAD.MOV.U32 R21, RZ, RZ, R8 ;  /* 0x000000ffff157224 */ /* 0x000fe400078e0008 */
[----:B------:R-:W-:-:S07]  /*43c0*/  IMAD.MOV.U32 R12, RZ, RZ, R9 ;  /* 0x000000ffff0c7224 */ /* 0x000fce00078e0009 */
.L_x_65:
[----:B------:R-:W-:Y:S01]  /*43d0*/  LDS R39, [R28] ;  /* 0x000000001c277984 */ /* 0x000fe20000000800 */
[----:B--2---:R-:W-:Y:S02]  /*43e0*/  IMAD.MOV.U32 R24, RZ, RZ, R21 ;  /* 0x000000ffff187224 */ /* 0x004fe400078e0015 */
[----:B------:R-:W-:Y:S01]  /*43f0*/  IMAD.MOV.U32 R25, RZ, RZ, R12 ;  /* 0x000000ffff197224 */ /* 0x000fe200078e000c */
[----:B------:R-:W0:Y:S02]  /*4400*/  LDS R40, [R30] ;  /* 0x000000001e287984 */ /* 0x000e240000000800 */
[----:B------:R-:W-:-:S05]  /*4410*/  IADD3 R21, P4, PT, R24, 0x8, RZ ;  /* 0x0000000818157810 */ /* 0x000fca0007f9e0ff */
[----:B------:R-:W-:Y:S01]  /*4420*/  IMAD.X R12, RZ, RZ, R25, P4 ;  /* 0x000000ffff0c7224 */ /* 0x000fe200020e0619 */
[----:B0-----:R-:W-:-:S13]  /*4430*/  FSETP.GT.AND P2, PT, R39, R40, PT ;  /* 0x000000282700720b */ /* 0x001fda0003f44000 */
[----:B------:R0:W1:Y:S01]  /*4440*/  @P2 LDS R35, [R28+0x4] ;  /* 0x000004001c232984 */ /* 0x0000620000000800 */
[----:B------:R-:W-:Y:S01]  /*4450*/  @P2 IADD3 R27, P5, PT, R27, 0x8, RZ ;  /* 0x000000081b1b2810 */ /* 0x000fe20007fbe0ff */
[----:B------:R-:W-:Y:S01]  /*4460*/  @P2 VIADD R15, R15, 0x8 ;  /* 0x000000080f0f2836 */ /* 0x000fe20000000000 */
[----:B------:R-:W-:Y:S01]  /*4470*/  @!P2 IADD3 R20, P3, PT, R20, 0x8, RZ ;  /* 0x000000081414a810 */ /* 0x000fe20007f7e0ff */
[----:B------:R-:W-:Y:S01]  /*4480*/  @P2 ST.E desc[UR36][R24.64], R39 ;  /* 0x0000002718002985 */ /* 0x000fe2000c101924 */
[----:B------:R-:W-:Y:S02]  /*4490*/  @!P2 VIADD R33, R33, 0x8 ;  /* 0x000000082121a836 */ /* 0x000fe40000000000 */
[----:B------:R-:W-:Y:S01]  /*44a0*/  @P2 IMAD.X R26, RZ, RZ, R26, P5 ;  /* 0x000000ffff1a2224 */ /* 0x000fe200028e061a */
[----:B------:R-:W-:Y:S01]  /*44b0*/  ISETP.NE.AND P5, PT, R15, R38, PT ;  /* 0x000000260f00720c */ /* 0x000fe20003fa5270 */
[----:B------:R-:W-:Y:S01]  /*44c0*/  @!P2 IMAD.X R31, RZ, RZ, R31, P3 ;  /* 0x000000ffff1fa224 */ /* 0x000fe200018e061f */
[----:B------:R-:W-:Y:S01]  /*44d0*/  ISETP.NE.AND P6, PT, R33, R32, PT ;  /* 0x000000202100720c */ /* 0x000fe20003fc5270 */
[----:B0-----:R-:W-:Y:S01]  /*44e0*/  @P2 VIADD R28, R28, 0x8 ;  /* 0x000000081c1c2836 */ /* 0x001fe20000000000 */
[----:B-1----:R-:W-:Y:S04]  /*44f0*/  @P2 ST.E desc[UR36][R24.64+0x4], R35 ;  /* 0x0000042318002985 */ /* 0x002fe8000c101924 */
[----:B------:R0:W1:Y:S04]  /*4500*/  @!P2 LDS R37, [R30+0x4] ;  /* 0x000004001e25a984 */ /* 0x0000680000000800 */
[----:B------:R2:W-:Y:S01]  /*4510*/  @!P2 ST.E desc[UR36][R24.64], R40 ;  /* 0x000000281800a985 */ /* 0x0005e2000c101924 */
[----:B0-----:R-:W-:-:S03]  /*4520*/  @!P2 VIADD R30, R30, 0x8 ;  /* 0x000000081e1ea836 */ /* 0x001fc60000000000 */
[----:B-1----:R2:W-:Y:S01]  /*4530*/  @!P2 ST.E desc[UR36][R24.64+0x4], R37 ;  /* 0x000004251800a985 */ /* 0x0025e2000c101924 */
[----:B------:R-:W-:Y:S05]  /*4540*/  @P5 BRA P6, `(.L_x_65) ;  /* 0xfffffffc00a05947 */ /* 0x000fea000303ffff */
.L_x_64:
[----:B------:R-:W-:Y:S05]  /*4550*/  BSYNC.RECONVERGENT B4 ;  /* 0x0000000000047941 */ /* 0x000fea0003800200 */
.L_x_63:
[----:B------:R-:W-:Y:S01]  /*4560*/  IADD3 R15, P2, PT, -R20, R34, RZ ;  /* 0x00000022140f7210 */ /* 0x000fe20007f5e1ff */
[----:B------:R-:W-:Y:S04]  /*4570*/  BSSY.RECONVERGENT B4, `(.L_x_66) ;  /* 0x00000a2000047945 */ /* 0x000fe80003800200 */
[----:B------:R-:W-:-:S05]  /*4580*/  IMAD.X R20, R36, 0x1, ~R31, P2 ;  /* 0x0000000124147824 */ /* 0x000fca00010e0e1f */
[--C-:B------:R-:W-:Y:S02]  /*4590*/  SHF.R.S64 R31, R15, 0x3, R20.reuse ;  /* 0x000000030f1f7819 */ /* 0x100fe40000001014 */
[----:B------:R-:W-:Y:S02]  /*45a0*/  SHF.R.S32.HI R32, RZ, 0x3, R20 ;  /* 0x00000003ff207819 */ /* 0x000fe40000011414 */
[----:B------:R-:W-:-:S04]  /*45b0*/  ISETP.GE.U32.AND P2, PT, R31, 0x1, PT ;  /* 0x000000011f00780c */ /* 0x000fc80003f46070 */
[----:B------:R-:W-:-:S13]  /*45c0*/  ISETP.GE.AND.EX P2, PT, R32, RZ, PT, P2 ;  /* 0x000000ff2000720c */ /* 0x000fda0003f46320 */
[----:B------:R-:W-:Y:S05]  /*45d0*/  @!P2 BRA `(.L_x_67) ;  /* 0x00000008006ca947 */ /* 0x000fea0003800000 */
[C---:B------:R-:W-:Y:S01]  /*45e0*/  ISETP.GE.U32.AND P3, PT, R31.reuse, 0x10, PT ;  /* 0x000000101f00780c */ /* 0x040fe20003f66070 */
[----:B--2---:R-:W-:Y:S01]  /*45f0*/  IMAD.MOV.U32 R24, RZ, RZ, R21 ;  /* 0x000000ffff187224 */ /* 0x004fe200078e0015 */
[----:B------:R-:W-:Y:S01]  /*4600*/  LOP3.LUT R34, R31, 0xf, RZ, 0xc0, !PT ;  /* 0x0000000f1f227812 */ /* 0x000fe200078ec0ff */
[----:B------:R-:W-:Y:S01]  /*4610*/  IMAD.MOV.U32 R25, RZ, RZ, R12 ;  /* 0x000000ffff197224 */ /* 0x000fe200078e000c */
[----:B------:R-:W-:Y:S01]  /*4620*/  ISETP.GE.U32.AND.EX P3, PT, R32, RZ, PT, P3 ;  /* 0x000000ff2000720c */ /* 0x000fe20003f66130 */
[----:B------:R-:W-:Y:S01]  /*4630*/  BSSY.RECONVERGENT B5, `(.L_x_68) ;  /* 0x0000046000057945 */ /* 0x000fe20003800200 */
[----:B------:R-:W-:Y:S01]  /*4640*/  ISETP.NE.U32.AND P2, PT, R34, RZ, PT ;  /* 0x000000ff2200720c */ /* 0x000fe20003f45070 */
[----:B------:R-:W-:Y:S02]  /*4650*/  IMAD.MOV.U32 R38, RZ, RZ, R24 ;  /* 0x000000ffff267224 */ /* 0x000fe400078e0018 */
[----:B------:R-:W-:Y:S01]  /*4660*/  IMAD.MOV.U32 R39, RZ, RZ, R25 ;  /* 0x000000ffff277224 */ /* 0x000fe200078e0019 */
[----:B------:R-:W-:-:S07]  /*4670*/  ISETP.NE.AND.EX P2, PT, RZ, RZ, PT, P2 ;  /* 0x000000ffff00720c */ /* 0x000fce0003f45320 */
[----:B------:R-:W-:Y:S06]  /*4680*/  @!P3 BRA `(.L_x_69) ;  /* 0x000000040000b947 */ /* 0x000fec0003800000 */
[----:B------:R-:W-:Y:S01]  /*4690*/  LOP3.LUT R32, R32, 0x7fffffff, RZ, 0xc0, !PT ;  /* 0x7fffffff20207812 */ /* 0x000fe200078ec0ff */
[----:B------:R-:W-:Y:S01]  /*46a0*/  IMAD.MOV.U32 R38, RZ, RZ, R24 ;  /* 0x000000ffff267224 */ /* 0x000fe200078e0018 */
[----:B------:R-:W-:Y:S01]  /*46b0*/  LOP3.LUT R33, R31, 0xfffffff0, RZ, 0xc0, !PT ;  /* 0xfffffff01f217812 */ /* 0x000fe200078ec0ff */
[----:B------:R-:W-:Y:S02]  /*46c0*/  IMAD.MOV.U32 R39, RZ, RZ, R25 ;  /* 0x000000ffff277224 */ /* 0x000fe400078e0019 */
[----:B------:R-:W-:Y:S02]  /*46d0*/  IMAD.MOV.U32 R36, RZ, RZ, RZ ;  /* 0x000000ffff247224 */ /* 0x000fe400078e00ff */
[----:B------:R-:W-:-:S07]  /*46e0*/  IMAD.MOV.U32 R35, RZ, RZ, RZ ;  /* 0x000000ffff237224 */ /* 0x000fce00078e00ff */
.L_x_70:
[----:B------:R-:W0:Y:S01]  /*46f0*/  LDS.64 R24, [R30] ;  /* 0x000000001e187984 */ /* 0x000e220000000a00 */
[----:B------:R-:W-:Y:S02]  /*4700*/  IADD3 R36, P3, PT, R36, 0x10, RZ ;  /* 0x0000001024247810 */ /* 0x000fe40007f7e0ff */
[----:B------:R-:W-:-:S03]  /*4710*/  IADD3 R37, P4, PT, R38, 0x80, RZ ;  /* 0x0000008026257810 */ /* 0x000fc60007f9e0ff */
[----:B------:R-:W-:Y:S01]  /*4720*/  IMAD.X R35, RZ, RZ, R35, P3 ;  /* 0x000000ffff237224 */ /* 0x000fe200018e0623 */
[----:B------:R-:W-:Y:S01]  /*4730*/  ISETP.NE.U32.AND P3, PT, R36, R33, PT ;  /* 0x000000212400720c */ /* 0x000fe20003f65070 */
[----:B------:R-:W-:-:S03]  /*4740*/  IMAD.X R40, RZ, RZ, R39, P4 ;  /* 0x000000ffff287224 */ /* 0x000fc600020e0627 */
[----:B------:R-:W-:Y:S01]  /*4750*/  ISETP.NE.AND.EX P3, PT, R35, R32, PT, P3 ;  /* 0x000000202300720c */ /* 0x000fe20003f65330 */
[----:B0-----:R-:W-:Y:S04]  /*4760*/  ST.E desc[UR36][R38.64], R24 ;  /* 0x0000001826007985 */ /* 0x001fe8000c101924 */
[----:B------:R-:W-:Y:S04]  /*4770*/  ST.E desc[UR36][R38.64+0x4], R25 ;  /* 0x0000041926007985 */ /* 0x000fe8000c101924 */
[----:B------:R-:W0:Y:S04]  /*4780*/  LDS.64 R24, [R30+0x8] ;  /* 0x000008001e187984 */ /* 0x000e280000000a00 */
        /* <DEDUP_REMOVED lines=41> */
[----:B------:R0:W1:Y:S02]  /*4a20*/  LDS.64 R24, [R30+0x78] ;  /* 0x000078001e187984 */ /* 0x0000640000000a00 */
[----:B0-----:R-:W-:-:S02]  /*4a30*/  VIADD R30, R30, 0x80 ;  /* 0x000000801e1e7836 */ /* 0x001fc40000000000 */
[----:B-1----:R-:W-:Y:S04]  /*4a40*/  ST.E desc[UR36][R38.64+0x78], R24 ;  /* 0x0000781826007985 */ /* 0x002fe8000c101924 */
[----:B------:R0:W-:Y:S02]  /*4a50*/  ST.E desc[UR36][R38.64+0x7c], R25 ;  /* 0x00007c1926007985 */ /* 0x0001e4000c101924 */
[----:B0-----:R-:W-:Y:S02]  /*4a60*/  IMAD.MOV.U32 R38, RZ, RZ, R37 ;  /* 0x000000ffff267224 */ /* 0x001fe400078e0025 */
[----:B------:R-:W-:Y:S01]  /*4a70*/  IMAD.MOV.U32 R39, RZ, RZ, R40 ;  /* 0x000000ffff277224 */ /* 0x000fe200078e0028 */
[----:B------:R-:W-:Y:S06]  /*4a80*/  @P3 BRA `(.L_x_70) ;  /* 0xfffffffc00183947 */ /* 0x000fec000383ffff */
.L_x_69:
[----:B------:R-:W-:Y:S05]  /*4a90*/  BSYNC.RECONVERGENT B5 ;  /* 0x0000000000057941 */ /* 0x000fea0003800200 */
.L_x_68:
[----:B------:R-:W-:Y:S05]  /*4aa0*/  @!P2 BRA `(.L_x_67) ;  /* 0x000000040038a947 */ /* 0x000fea0003800000 */
[----:B------:R-:W-:Y:S01]  /*4ab0*/  ISETP.GE.U32.AND P2, PT, R34, 0x8, PT ;  /* 0x000000082200780c */ /* 0x000fe20003f46070 */
[----:B------:R-:W-:Y:S01]  /*4ac0*/  BSSY.RECONVERGENT B5, `(.L_x_71) ;  /* 0x0000023000057945 */ /* 0x000fe20003800200 */
[----:B------:R-:W-:Y:S02]  /*4ad0*/  LOP3.LUT R32, R31, 0x7, RZ, 0xc0, !PT ;  /* 0x000000071f207812 */ /* 0x000fe400078ec0ff */
[----:B------:R-:W-:Y:S02]  /*4ae0*/  ISETP.GE.U32.AND.EX P2, PT, RZ, RZ, PT, P2 ;  /* 0x000000ffff00720c */ /* 0x000fe40003f46120 */
[----:B------:R-:W-:-:S04]  /*4af0*/  ISETP.NE.U32.AND P3, PT, R32, RZ, PT ;  /* 0x000000ff2000720c */ /* 0x000fc80003f65070 */
[----:B------:R-:W-:-:S07]  /*4b00*/  ISETP.NE.AND.EX P3, PT, RZ, RZ, PT, P3 ;  /* 0x000000ffff00720c */ /* 0x000fce0003f65330 */
[----:B------:R-:W-:Y:S06]  /*4b10*/  @!P2 BRA `(.L_x_72) ;  /* 0x000000000074a947 */ /* 0x000fec0003800000 */
[----:B------:R-:W0:Y:S01]  /*4b20*/  LDS.64 R24, [R30] ;  /* 0x000000001e187984 */ /* 0x000e220000000a00 */
[----:B------:R-:W-:-:S05]  /*4b30*/  IADD3 R33, P2, PT, R38, 0x40, RZ ;  /* 0x0000004026217810 */ /* 0x000fca0007f5e0ff */
[----:B------:R-:W-:Y:S01]  /*4b40*/  IMAD.X R34, RZ, RZ, R39, P2 ;  /* 0x000000ffff227224 */ /* 0x000fe200010e0627 */
        /* <DEDUP_REMOVED lines=25> */
[----:B------:R-:W-:-:S07]  /*4ce0*/  IMAD.MOV.U32 R39, RZ, RZ, R34 ;  /* 0x000000ffff277224 */ /* 0x000fce00078e0022 */
.L_x_72:
[----:B------:R-:W-:Y:S05]  /*4cf0*/  BSYNC.RECONVERGENT B5 ;  /* 0x0000000000057941 */ /* 0x000fea0003800200 */
.L_x_71:
        /* <DEDUP_REMOVED lines=25> */
.L_x_74:
[----:B------:R-:W-:Y:S05]  /*4e90*/  BSYNC.RECONVERGENT B5 ;  /* 0x0000000000057941 */ /* 0x000fea0003800200 */
.L_x_73:
[----:B------:R-:W-:Y:S05]  /*4ea0*/  @!P3 BRA `(.L_x_67) ;  /* 0x000000000038b947 */ /* 0x000fea0003800000 */
[----:B------:R-:W0:Y:S01]  /*4eb0*/  LDS.64 R24, [R30] ;  /* 0x000000001e187984 */ /* 0x000e220000000a00 */
[----:B------:R-:W-:-:S04]  /*4ec0*/  ISETP.NE.U32.AND P2, PT, R31, 0x1, PT ;  /* 0x000000011f00780c */ /* 0x000fc80003f45070 */
[----:B------:R-:W-:Y:S01]  /*4ed0*/  ISETP.NE.AND.EX P2, PT, RZ, RZ, PT, P2 ;  /* 0x000000ffff00720c */ /* 0x000fe20003f45320 */
[----:B0-----:R0:W-:Y:S04]  /*4ee0*/  ST.E desc[UR36][R38.64], R24 ;  /* 0x0000001826007985 */ /* 0x0011e8000c101924 */
[----:B------:R0:W-:Y:S08]  /*4ef0*/  ST.E desc[UR36][R38.64+0x4], R25 ;  /* 0x0000041926007985 */ /* 0x0001f0000c101924 */
[----:B------:R-:W-:Y:S05]  /*4f00*/  @!P2 BRA `(.L_x_67) ;  /* 0x000000000020a947 */ /* 0x000fea0003800000 */
[----:B0-----:R-:W0:Y:S01]  /*4f10*/  LDS.64 R24, [R30+0x8] ;  /* 0x000008001e187984 */ /* 0x001e220000000a00 */
[----:B------:R-:W-:-:S04]  /*4f20*/  ISETP.NE.U32.AND P2, PT, R31, 0x2, PT ;  /* 0x000000021f00780c */ /* 0x000fc80003f45070 */
[----:B------:R-:W-:Y:S01]  /*4f30*/  ISETP.NE.AND.EX P2, PT, RZ, RZ, PT, P2 ;  /* 0x000000ffff00720c */ /* 0x000fe20003f45320 */
[----:B0-----:R-:W-:Y:S04]  /*4f40*/  ST.E desc[UR36][R38.64+0x8], R24 ;  /* 0x0000081826007985 */ /* 0x001fe8000c101924 */
[----:B------:R-:W-:Y:S08]  /*4f50*/  ST.E desc[UR36][R38.64+0xc], R25 ;  /* 0x00000c1926007985 */ /* 0x000ff0000c101924 */
[----:B------:R-:W0:Y:S04]  /*4f60*/  @P2 LDS.64 R24, [R30+0x10] ;  /* 0x000010001e182984 */ /* 0x000e280000000a00 */
[----:B0-----:R1:W-:Y:S04]  /*4f70*/  @P2 ST.E desc[UR36][R38.64+0x10], R24 ;  /* 0x0000101826002985 */ /* 0x0013e8000c101924 */
[----:B------:R1:W-:Y:S02]  /*4f80*/  @P2 ST.E desc[UR36][R38.64+0x14], R25 ;  /* 0x0000141926002985 */ /* 0x0003e4000c101924 */
.L_x_67:
[----:B------:R-:W-:Y:S05]  /*4f90*/  BSYNC.RECONVERGENT B4 ;  /* 0x0000000000047941 */ /* 0x000fea0003800200 */
.L_x_66:
[----:B------:R-:W-:Y:S01]  /*4fa0*/  IADD3 R13, P2, PT, -R27, R13, RZ ;  /* 0x0000000d1b0d7210 */ /* 0x000fe20007f5e1ff */
[----:B------:R-:W-:Y:S01]  /*4fb0*/  BSSY.RECONVERGENT B4, `(.L_x_75) ;  /* 0x00000bf000047945 */ /* 0x000fe20003800200 */
[----:B012---:R-:W-:-:S03]  /*4fc0*/  IADD3 R24, P3, PT, R21, R15, RZ ;  /* 0x0000000f15187210 */ /* 0x007fc60007f7e0ff */
[----:B------:R-:W-:Y:S02]  /*4fd0*/  IMAD.X R26, R14, 0x1, ~R26, P2 ;  /* 0x000000010e1a7824 */ /* 0x000fe400010e0e1a */
[----:B------:R-:W-:-:S03]  /*4fe0*/  IMAD.X R25, R12, 0x1, R20, P3 ;  /* 0x000000010c197824 */ /* 0x000fc600018e0614 */
[--C-:B------:R-:W-:Y:S02]  /*4ff0*/  SHF.R.S64 R14, R13, 0x3, R26.reuse ;  /* 0x000000030d0e7819 */ /* 0x100fe4000000101a */
[----:B------:R-:W-:Y:S02]  /*5000*/  SHF.R.S32.HI R27, RZ, 0x3, R26 ;  /* 0x00000003ff1b7819 */ /* 0x000fe4000001141a */
[----:B------:R-:W-:-:S04]  /*5010*/  ISETP.GE.U32.AND P2, PT, R14, 0x1, PT ;  /* 0x000000010e00780c */ /* 0x000fc80003f46070 */
[----:B------:R-:W-:-:S13]  /*5020*/  ISETP.GE.AND.EX P2, PT, R27, RZ, PT, P2 ;  /* 0x000000ff1b00720c */ /* 0x000fda0003f46320 */
[----:B------:R-:W-:Y:S05]  /*5030*/  @!P2 BRA `(.L_x_76) ;  /* 0x0000000800d8a947 */ /* 0x000fea0003800000 */
[C---:B------:R-:W-:Y:S01]  /*5040*/  ISETP.GE.U32.AND P3, PT, R14.reuse, 0x10, PT ;  /* 0x000000100e00780c */ /* 0x040fe20003f66070 */
[----:B------:R-:W-:Y:S01]  /*5050*/  BSSY.RECONVERGENT B5, `(.L_x_77) ;  /* 0x0000056000057945 */ /* 0x000fe20003800200 */
[----:B------:R-:W-:Y:S01]  /*5060*/  LOP3.LUT R26, R14, 0xf, RZ, 0xc0, !PT ;  /* 0x0000000f0e1a7812 */ /* 0x000fe200078ec0ff */
[----:B------:R-:W-:Y:S01]  /*5070*/  IMAD.MOV.U32 R12, RZ, RZ, R24 ;  /* 0x000000ffff0c7224 */ /* 0x000fe200078e0018 */
[----:B------:R-:W-:Y:S01]  /*5080*/  ISETP.GE.U32.AND.EX P3, PT, R27, RZ, PT, P3 ;  /* 0x000000ff1b00720c */ /* 0x000fe20003f66130 */
[----:B------:R-:W-:Y:S01]  /*5090*/  IMAD.MOV.U32 R13, RZ, RZ, R25 ;  /* 0x000000ffff0d7224 */ /* 0x000fe200078e0019 */
[----:B------:R-:W-:-:S04]  /*50a0*/  ISETP.NE.U32.AND P2, PT, R26, RZ, PT ;  /* 0x000000ff1a00720c */ /* 0x000fc80003f45070 */
[----:B------:R-:W-:-:S07]  /*50b0*/  ISETP.NE.AND.EX P2, PT, RZ, RZ, PT, P2 ;  /* 0x000000ffff00720c */ /* 0x000fce0003f45320 */
[----:B------:R-:W-:Y:S06]  /*50c0*/  @!P3 BRA `(.L_x_78) ;  /* 0x000000040038b947 */ /* 0x000fec0003800000 */
[----:B------:R-:W-:Y:S01]  /*50d0*/  LOP3.LUT R15, R27, 0x7fffffff, RZ, 0xc0, !PT ;  /* 0x7fffffff1b0f7812 */ /* 0x000fe200078ec0ff */
[----:B------:R-:W-:Y:S01]  /*50e0*/  IMAD.MOV.U32 R21, RZ, RZ, RZ ;  /* 0x000000ffff157224 */ /* 0x000fe200078e00ff */
[----:B------:R-:W-:Y:S01]  /*50f0*/  LOP3.LUT R20, R14, 0xfffffff0, RZ, 0xc0, !PT ;  /* 0xfffffff00e147812 */ /* 0x000fe200078ec0ff */
[----:B------:R-:W-:-:S07]  /*5100*/  IMAD.MOV.U32 R24, RZ, RZ, RZ ;  /* 0x000000ffff187224 */ /* 0x000fce00078e00ff */
.L_x_79:
[----:B------:R-:W0:Y:S01]  /*5110*/  LDS R25, [R28] ;  /* 0x000000001c197984 */ /* 0x000e220000000800 */
[----:B------:R-:W-:Y:S02]  /*5120*/  IADD3 R21, P3, PT, R21, 0x10, RZ ;  /* 0x0000001015157810 */ /* 0x000fe40007f7e0ff */
[----:B------:R-:W-:Y:S01]  /*5130*/  IADD3 R30, P4, PT, R12, 0x80, RZ ;  /* 0x000000800c1e7810 */ /* 0x000fe20007f9e0ff */
[----:B------:R-:W1:Y:S02]  /*5140*/  LDS R27, [R28+0x4] ;  /* 0x000004001c1b7984 */ /* 0x000e640000000800 */
[----:B------:R-:W-:Y:S01]  /*5150*/  IMAD.X R24, RZ, RZ, R24, P3 ;  /* 0x000000ffff187224 */ /* 0x000fe200018e0618 */
[----:B------:R-:W-:-:S04]  /*5160*/  ISETP.NE.U32.AND P3, PT, R21, R20, PT ;  /* 0x000000141500720c */ /* 0x000fc80003f65070 */
[----:B------:R-:W-:Y:S01]  /*5170*/  ISETP.NE.AND.EX P3, PT, R24, R15, PT, P3 ;  /* 0x0000000f1800720c */ /* 0x000fe20003f65330 */
[----:B0-----:R-:W-:Y:S04]  /*5180*/  ST.E desc[UR36][R12.64], R25 ;  /* 0x000000190c007985 */ /* 0x001fe8000c101924 */
[----:B-1----:R-:W-:Y:S04]  /*5190*/  ST.E desc[UR36][R12.64+0x4], R27 ;  /* 0x0000041b0c007985 */ /* 0x002fe8000c101924 */
[----:B------:R-:W0:Y:S04]  /*51a0*/  LDS R31, [R28+0x8] ;  /* 0x000008001c1f7984 */ /* 0x000e280000000800 */
[----:B------:R-:W1:Y:S04]  /*51b0*/  LDS R33, [R28+0xc] ;  /* 0x00000c001c217984 */ /* 0x000e680000000800 */
        /* <DEDUP_REMOVED lines=52> */
[----:B0-----:R0:W-:Y:S04]  /*5500*/  ST.E desc[UR36][R12.64+0x70], R25 ;  /* 0x000070190c007985 */ /* 0x0011e8000c101924 */
[----:B-1----:R-:W-:Y:S04]  /*5510*/  ST.E desc[UR36][R12.64+0x74], R27 ;  /* 0x0000741b0c007985 */ /* 0x002fe8000c101924 */
[----:B------:R-:W1:Y:S04]  /*5520*/  LDS R31, [R28+0x78] ;  /* 0x000078001c1f7984 */ /* 0x000e680000000800 */
[----:B------:R2:W3:Y:S01]  /*5530*/  LDS R33, [R28+0x7c] ;  /* 0x00007c001c217984 */ /* 0x0004e20000000800 */
[----:B0-----:R-:W-:-:S02]  /*5540*/  IMAD.X R25, RZ, RZ, R13, P4 ;  /* 0x000000ffff197224 */ /* 0x001fc400020e060d */
[----:B--2---:R-:W-:Y:S01]  /*5550*/  VIADD R28, R28, 0x80 ;  /* 0x000000801c1c7836 */ /* 0x004fe20000000000 */
[----:B-1----:R-:W-:Y:S04]  /*5560*/  ST.E desc[UR36][R12.64+0x78], R31 ;  /* 0x0000781f0c007985 */ /* 0x002fe8000c101924 */
[----:B---3--:R0:W-:Y:S02]  /*5570*/  ST.E desc[UR36][R12.64+0x7c], R33 ;  /* 0x00007c210c007985 */ /* 0x0081e4000c101924 */
[----:B0-----:R-:W-:Y:S02]  /*5580*/  IMAD.MOV.U32 R12, RZ, RZ, R30 ;  /* 0x000000ffff0c7224 */ /* 0x001fe400078e001e */
[----:B------:R-:W-:Y:S01]  /*5590*/  IMAD.MOV.U32 R13, RZ, RZ, R25 ;  /* 0x000000ffff0d7224 */ /* 0x000fe200078e0019 */
[----:B------:R-:W-:Y:S06]  /*55a0*/  @P3 BRA `(.L_x_79) ;  /* 0xfffffff800d83947 */ /* 0x000fec000383ffff */
.L_x_78:
[----:B------:R-:W-:Y:S05]  /*55b0*/  BSYNC.RECONVERGENT B5 ;  /* 0x0000000000057941 */ /* 0x000fea0003800200 */
.L_x_77:
        /* <DEDUP_REMOVED lines=8> */
[----:B------:R-:W0:Y:S01]  /*5640*/  LDS R15, [R28] ;  /* 0x000000001c0f7984 */ /* 0x000e220000000800 */
[----:B------:R-:W-:-:S03]  /*5650*/  IADD3 R20, P2, PT, R12, 0x40, RZ ;  /* 0x000000400c147810 */ /* 0x000fc60007f5e0ff */
        /* <DEDUP_REMOVED lines=18> */
[----:B-1----:R0:W-:Y:S04]  /*5780*/  ST.E desc[UR36][R12.64+0x24], R25 ;  /* 0x000024190c007985 */ /* 0x0021e8000c101924 */
[----:B------:R-:W1:Y:S04]  /*5790*/  LDS R27, [R28+0x28] ;  /* 0x000028001c1b7984 */ /* 0x000e680000000800 */
[----:B------:R-:W2:Y:S01]  /*57a0*/  LDS R31, [R28+0x2c] ;  /* 0x00002c001c1f7984 */ /* 0x000ea20000000800 */
[----:B0-----:R-:W-:-:S03]  /*57b0*/  IMAD.X R25, RZ, RZ, R13, P2 ;  /* 0x000000ffff197224 */ /* 0x001fc600010e060d */
[----:B-1----:R-:W-:Y:S04]  /*57c0*/  ST.E desc[UR36][R12.64+0x28], R27 ;  /* 0x0000281b0c007985 */ /* 0x002fe8000c101924 */
[----:B--2---:R-:W-:Y:S04]  /*57d0*/  ST.E desc[UR36][R12.64+0x2c], R31 ;  /* 0x00002c1f0c007985 */ /* 0x004fe8000c101924 */
[----:B------:R-:W0:Y:S04]  /*57e0*/  LDS R33, [R28+0x30] ;  /* 0x000030001c217984 */ /* 0x000e280000000800 */
[----:B------:R-:W1:Y:S04]  /*57f0*/  LDS R35, [R28+0x34] ;  /* 0x000034001c237984 */ /* 0x000e680000000800 */
[----:B0-----:R-:W-:Y:S04]  /*5800*/  ST.E desc[UR36][R12.64+0x30], R33 ;  /* 0x000030210c007985 */ /* 0x001fe8000c101924 */
[----:B-1----:R-:W-:Y:S04]  /*5810*/  ST.E desc[UR36][R12.64+0x34], R35 ;  /* 0x000034230c007985 */ /* 0x002fe8000c101924 */
[----:B------:R-:W0:Y:S04]  /*5820*/  LDS R15, [R28+0x38] ;  /* 0x000038001c0f7984 */ /* 0x000e280000000800 */
[----:B------:R1:W2:Y:S02]  /*5830*/  LDS R21, [R28+0x3c] ;  /* 0x00003c001c157984 */ /* 0x0002a40000000800 */
[----:B-1----:R-:W-:-:S02]  /*5840*/  VIADD R28, R28, 0x40 ;  /* 0x000000401c1c7836 */ /* 0x002fc40000000000 */
[----:B0-----:R-:W-:Y:S04]  /*5850*/  ST.E desc[UR36][R12.64+0x38], R15 ;  /* 0x0000380f0c007985 */ /* 0x001fe8000c101924 */
[----:B--2---:R0:W-:Y:S02]  /*5860*/  ST.E desc[UR36][R12.64+0x3c], R21 ;  /* 0x00003c150c007985 */ /* 0x0041e4000c101924 */
[----:B0-----:R-:W-:Y:S02]  /*5870*/  IMAD.MOV.U32 R12, RZ, RZ, R20 ;  /* 0x000000ffff0c7224 */ /* 0x001fe400078e0014 */
[----:B------:R-:W-:-:S07]  /*5880*/  IMAD.MOV.U32 R13, RZ, RZ, R25 ;  /* 0x000000ffff0d7224 */ /* 0x000fce00078e0019 */
.L_x_81:
[----:B------:R-:W-:Y:S05]  /*5890*/  BSYNC.RECONVERGENT B5 ;  /* 0x0000000000057941 */ /* 0x000fea0003800200 */
.L_x_80:
        /* <DEDUP_REMOVED lines=29> */
.L_x_83:
[----:B------:R-:W-:Y:S05]  /*5a70*/  BSYNC.RECONVERGENT B5 ;  /* 0x0000000000057941 */ /* 0x000fea0003800200 */
.L_x_82:
[----:B------:R-:W-:Y:S05]  /*5a80*/  @!P3 BRA `(.L_x_76) ;  /* 0x000000000044b947 */ /* 0x000fea0003800000 */
[----:B------:R-:W0:Y:S01]  /*5a90*/  LDS R15, [R28] ;  /* 0x000000001c0f7984 */ /* 0x000e220000000800 */
[----:B------:R-:W-:-:S03]  /*5aa0*/  ISETP.NE.U32.AND P2, PT, R20, 0x1, PT ;  /* 0x000000011400780c */ /* 0x000fc60003f45070 */
[----:B------:R-:W1:Y:S01]  /*5ab0*/  LDS R21, [R28+0x4] ;  /* 0x000004001c157984 */ /* 0x000e620000000800 */
[----:B------:R-:W-:-:S03]  /*5ac0*/  ISETP.NE.AND.EX P2, PT, RZ, RZ, PT, P2 ;  /* 0x000000ffff00720c */ /* 0x000fc60003f45320 */
[----:B0-----:R0:W-:Y:S04]  /*5ad0*/  ST.E desc[UR36][R12.64], R15 ;  /* 0x0000000f0c007985 */ /* 0x0011e8000c101924 */
[----:B-1----:R0:W-:Y:S06]  /*5ae0*/  ST.E desc[UR36][R12.64+0x4], R21 ;  /* 0x000004150c007985 */ /* 0x0021ec000c101924 */
[----:B------:R-:W-:Y:S05]  /*5af0*/  @!P2 BRA `(.L_x_76) ;  /* 0x000000000028a947 */ /* 0x000fea0003800000 */
[----:B0-----:R-:W0:Y:S01]  /*5b00*/  LDS R15, [R28+0x8] ;  /* 0x000008001c0f7984 */ /* 0x001e220000000800 */
[----:B------:R-:W-:-:S03]  /*5b10*/  ISETP.NE.U32.AND P2, PT, R20, 0x2, PT ;  /* 0x000000021400780c */ /* 0x000fc60003f45070 */
[----:B------:R-:W1:Y:S01]  /*5b20*/  LDS R21, [R28+0xc] ;  /* 0x00000c001c157984 */ /* 0x000e620000000800 */
[----:B------:R-:W-:-:S03]  /*5b30*/  ISETP.NE.AND.EX P2, PT, RZ, RZ, PT, P2 ;  /* 0x000000ffff00720c */ /* 0x000fc60003f45320 */
[----:B0-----:R-:W-:Y:S04]  /*5b40*/  ST.E desc[UR36][R12.64+0x8], R15 ;  /* 0x0000080f0c007985 */ /* 0x001fe8000c101924 */
[----:B-1----:R-:W-:Y:S06]  /*5b50*/  ST.E desc[UR36][R12.64+0xc], R21 ;  /* 0x00000c150c007985 */ /* 0x002fec000c101924 */
[----:B------:R-:W0:Y:S04]  /*5b60*/  @P2 LDS R25, [R28+0x10] ;  /* 0x000010001c192984 */ /* 0x000e280000000800 */
[----:B------:R-:W1:Y:S04]  /*5b70*/  @P2 LDS R27, [R28+0x14] ;  /* 0x000014001c1b2984 */ /* 0x000e680000000800 */
[----:B0-----:R2:W-:Y:S04]  /*5b80*/  @P2 ST.E desc[UR36][R12.64+0x10], R25 ;  /* 0x000010190c002985 */ /* 0x0015e8000c101924 */
[----:B-1----:R2:W-:Y:S02]  /*5b90*/  @P2 ST.E desc[UR36][R12.64+0x14], R27 ;  /* 0x0000141b0c002985 */ /* 0x0025e4000c101924 */
.L_x_76:
[----:B------:R-:W-:Y:S05]  /*5ba0*/  BSYNC.RECONVERGENT B4 ;  /* 0x0000000000047941 */ /* 0x000fea0003800200 */
.L_x_75:
[----:B------:R-:W1:Y:S01]  /*5bb0*/  S2UR UR6, SR_CgaCtaId ;  /* 0x00000000000679c3 */ /* 0x000e620000008800 */
[----:B------:R-:W3:Y:S01]  /*5bc0*/  LDCU UR4, c[0x0][0x380] ;  /* 0x00007000ff0477ac */ /* 0x000ee20008000800 */
[C---:B0-2---:R-:W-:Y:S01]  /*5bd0*/  IMAD.SHL.U32 R12, R3.reuse, 0x10, RZ ;  /* 0x00000010030c7824 */ /* 0x045fe200078e00ff */
[----:B------:R-:W-:Y:S01]  /*5be0*/  LEA R20, P3, R3, R10, 0x3 ;  /* 0x0000000a03147211 */ /* 0x000fe200078618ff */
[----:B------:R-:W-:Y:S02]  /*5bf0*/  UMOV UR5, 0x400 ;  /* 0x0000040000057882 */ /* 0x000fe40000000000 */
[----:B------:R-:W-:Y:S01]  /*5c00*/  IMAD.IADD R29, R29, 0x1, R12 ;  /* 0x000000011d1d7824 */ /* 0x000fe200078e020c */
[----:B------:R-:W-:Y:S01]  /*5c10*/  UIADD3 UR5, UPT, UPT, UR5, 0x10, URZ ;  /* 0x0000001005057890 */ /* 0x000fe2000fffe0ff */
[----:B------:R-:W-:Y:S02]  /*5c20*/  IADD3 R8, P4, PT, R8, R12, RZ ;  /* 0x0000000c08087210 */ /* 0x000fe40007f9e0ff */
[----:B------:R-:W-:-:S02]  /*5c30*/  SHF.L.U64.HI R10, R3, 0x4, R6 ;  /* 0x00000004030a7819 */ /* 0x000fc40000010206 */
[----:B------:R-:W-:-:S03]  /*5c40*/  LEA.HI.X R31, R3, R11, R6, 0x3, P3 ;  /* 0x0000000b031f7211 */ /* 0x000fc600018f1c06 */
[----:B------:R-:W-:Y:S01]  /*5c50*/  IMAD.X R9, R9, 0x1, R10, P4 ;  /* 0x0000000109097824 */ /* 0x000fe200020e060a */
[----:B-1----:R-:W-:-:S04]  /*5c60*/  ULEA UR5, UR6, UR5, 0x18 ;  /* 0x0000000506057291 */ /* 0x002fc8000f8ec0ff */
[----:B---3--:R-:W-:-:S06]  /*5c70*/  ULEA UR4, UR4, UR5, 0x3 ;  /* 0x0000000504047291 */ /* 0x008fcc000f8e18ff */
[----:B------:R-:W-:-:S13]  /*5c80*/  ISETP.GE.U32.AND P2, PT, R29, UR4, PT ;  /* 0x000000041d007c0c */ /* 0x000fda000bf46070 */
[----:B------:R-:W-:Y:S05]  /*5c90*/  @!P2 BRA `(.L_x_84) ;  /* 0xffffffe4001ca947 */ /* 0x000fea000383ffff */
[----:B------:R-:W-:Y:S05]  /*5ca0*/  BSYNC.RECONVERGENT B0 ;  /* 0x0000000000007941 */ /* 0x000fea0003800200 */
.L_x_62:
[----:B------:R-:W-:Y:S05]  /*5cb0*/  BRA `(.L_x_85) ;  /* 0x0000000c006c7947 */ /* 0x000fea0003800000 */
.L_x_61:
[----:B------:R-:W0:Y:S01]  /*5cc0*/  S2UR UR5, SR_CgaCtaId ;  /* 0x00000000000579c3 */ /* 0x000e220000008800 */
[----:B------:R-:W-:Y:S01]  /*5cd0*/  UMOV UR4, 0x400 ;  /* 0x0000040000047882 */ /* 0x000fe20000000000 */
[----:B------:R-:W-:Y:S01]  /*5ce0*/  IMAD.MOV.U32 R31, RZ, RZ, R4 ;  /* 0x000000ffff1f7224 */ /* 0x000fe200078e0004 */
[----:B------:R-:W-:Y:S01]  /*5cf0*/  UIADD3 UR4, UPT, UPT, UR4, 0x10, URZ ;  /* 0x0000001004047890 */ /* 0x000fe2000fffe0ff */
[----:B------:R-:W-:-:S03]  /*5d00*/  IMAD.MOV.U32 R30, RZ, RZ, R5 ;  /* 0x000000ffff1e7224 */ /* 0x000fc600078e0005 */
[----:B0-----:R-:W-:-:S06]  /*5d10*/  ULEA UR4, UR5, UR4, 0x18 ;  /* 0x0000000405047291 */ /* 0x001fcc000f8ec0ff */
[----:B------:R-:W-:-:S07]  /*5d20*/  IMAD.U32 R12, RZ, RZ, UR4 ;  /* 0x00000004ff0c7e24 */ /* 0x000fce000f8e00ff */
.L_x_99:
[C---:B------:R-:W-:Y:S01]  /*5d30*/  IMAD.SHL.U32 R15, R3.reuse, 0x8, RZ ;  /* 0x00000008030f7824 */ /* 0x040fe200078e00ff */
[----:B------:R-:W-:Y:S01]  /*5d40*/  SHF.L.U64.HI R8, R3, 0x3, R6 ;  /* 0x0000000303087819 */ /* 0x000fe20000010206 */
[----:B------:R-:W-:Y:S01]  /*5d50*/  BSSY.RECONVERGENT B0, `(.L_x_86) ;  /* 0x000002f000007945 */ /* 0x000fe20003800200 */
[----:B01----:R-:W-:Y:S02]  /*5d60*/  IMAD.MOV.U32 R20, RZ, RZ, R12 ;  /* 0x000000ffff147224 */ /* 0x003fe400078e000c */
[----:B------:R-:W-:-:S04]  /*5d70*/  IADD3 R13, P2, PT, R31, R15, RZ ;  /* 0x0000000f1f0d7210 */ /* 0x000fc80007f5e0ff */
[----:B------:R-:W-:Y:S01]  /*5d80*/  IADD3 RZ, P3, PT, R13, -R0, RZ ;  /* 0x800000000dff7210 */ /* 0x000fe20007f7e0ff */
[----:B------:R-:W-:-:S04]  /*5d90*/  IMAD.X R14, R30, 0x1, R8, P2 ;  /* 0x000000011e0e7824 */ /* 0x000fc800010e0608 */
[----:B------:R-:W-:-:S05]  /*5da0*/  IMAD.X R9, R14, 0x1, ~R7, P3 ;  /* 0x000000010e097824 */ /* 0x000fca00018e0e07 */
[----:B------:R-:W-:-:S04]  /*5db0*/  ISETP.GE.AND P2, PT, R9, RZ, PT ;  /* 0x000000ff0900720c */ /* 0x000fc80003f46270 */
[----:B------:R-:W-:Y:S02]  /*5dc0*/  SEL R32, R13, R0, !P2 ;  /* 0x000000000d207207 */ /* 0x000fe40005000000 */
[----:B------:R-:W-:Y:S02]  /*5dd0*/  SEL R35, R14, R7, !P2 ;  /* 0x000000070e237207 */ /* 0x000fe40005000000 */
[----:B------:R-:W-:Y:S01]  /*5de0*/  IADD3 R15, P2, PT, R32, R15, RZ ;  /* 0x0000000f200f7210 */ /* 0x000fe20007f5e0ff */
[----:B------:R-:W-:Y:S01]  /*5df0*/  IMAD.MOV.U32 R28, RZ, RZ, R32 ;  /* 0x000000ffff1c7224 */ /* 0x000fe200078e0020 */
[----:B------:R-:W-:Y:S01]  /*5e00*/  ISETP.EQ.U32.AND P3, PT, R31, R32, PT ;  /* 0x000000201f00720c */ /* 0x000fe20003f62070 */
[----:B------:R-:W-:Y:S02]  /*5e10*/  IMAD.MOV.U32 R29, RZ, RZ, R35 ;  /* 0x000000ffff1d7224 */ /* 0x000fe400078e0023 */
[----:B------:R-:W-:Y:S01]  /*5e20*/  IMAD.X R8, R35, 0x1, R8, P2 ;  /* 0x0000000123087824 */ /* 0x000fe200010e0608 */
[----:B------:R-:W-:-:S05]  /*5e30*/  IADD3 RZ, P2, PT, R15, -R0, RZ ;  /* 0x800000000fff7210 */ /* 0x000fca0007f5e0ff */
[----:B------:R-:W-:-:S05]  /*5e40*/  IMAD.X R9, R8, 0x1, ~R7, P2 ;  /* 0x0000000108097824 */ /* 0x000fca00010e0e07 */
[----:B------:R-:W-:-:S04]  /*5e50*/  ISETP.GE.AND P2, PT, R9, RZ, PT ;  /* 0x000000ff0900720c */ /* 0x000fc80003f46270 */
[----:B------:R-:W-:Y:S02]  /*5e60*/  SEL R15, R15, R0, !P2 ;  /* 0x000000000f0f7207 */ /* 0x000fe40005000000 */
[----:B------:R-:W-:Y:S02]  /*5e70*/  SEL R21, R8, R7, !P2 ;  /* 0x0000000708157207 */ /* 0x000fe40005000000 */
[----:B------:R-:W-:-:S04]  /*5e80*/  ISETP.NE.U32.AND P2, PT, R32, R15, PT ;  /* 0x0000000f2000720c */ /* 0x000fc80003f45070 */
[----:B------:R-:W-:-:S04]  /*5e90*/  ISETP.NE.AND.EX P2, PT, R35, R21, PT, P2 ;  /* 0x000000152300720c */ /* 0x000fc80003f45320 */
[----:B------:R-:W-:-:S13]  /*5ea0*/  ISETP.EQ.OR.EX P2, PT, R30, R35, !P2, P3 ;  /* 0x000000231e00720c */ /* 0x000fda0005742730 */
[----:B------:R-:W-:Y:S05]  /*5eb0*/  @P2 BRA `(.L_x_87) ;  /* 0x0000000000602947 */ /* 0x000fea0003800000 */
[----:B------:R-:W-:Y:S02]  /*5ec0*/  IMAD.MOV.U32 R20, RZ, RZ, R12 ;  /* 0x000000ffff147224 */ /* 0x000fe400078e000c */
[----:B------:R-:W-:Y:S02]  /*5ed0*/  IMAD.MOV.U32 R28, RZ, RZ, R32 ;  /* 0x000000ffff1c7224 */ /* 0x000fe400078e0020 */
[----:B------:R-:W-:-:S07]  /*5ee0*/  IMAD.MOV.U32 R29, RZ, RZ, R35 ;  /* 0x000000ffff1d7224 */ /* 0x000fce00078e0023 */
.L_x_88:
[----:B------:R-:W-:Y:S02]  /*5ef0*/  IMAD.MOV.U32 R8, RZ, RZ, R28 ;  /* 0x000000ffff087224 */ /* 0x000fe400078e001c */
[----:B------:R-:W-:Y:S02]  /*5f00*/  IMAD.MOV.U32 R9, RZ, RZ, R29 ;  /* 0x000000ffff097224 */ /* 0x000fe400078e001d */
[----:B------:R-:W-:Y:S02]  /*5f10*/  IMAD.MOV.U32 R10, RZ, RZ, R31 ;  /* 0x000000ffff0a7224 */ /* 0x000fe400078e001f */
[----:B------:R-:W-:Y:S01]  /*5f20*/  IMAD.MOV.U32 R11, RZ, RZ, R30 ;  /* 0x000000ffff0b7224 */ /* 0x000fe200078e001e */
[----:B------:R-:W2:Y:S04]  /*5f30*/  LD.E R24, desc[UR36][R8.64] ;  /* 0x0000002408187980 */ /* 0x000ea8000c101900 */
[----:B------:R-:W2:Y:S02]  /*5f40*/  LD.E R26, desc[UR36][R10.64] ;  /* 0x000000240a1a7980 */ /* 0x000ea4000c101900 */
[----:B--2---:R-:W-:-:S13]  /*5f50*/  FSETP.GT.AND P2, PT, R24, R26, PT ;  /* 0x0000001a1800720b */ /* 0x004fda0003f44000 */
[----:B------:R-:W2:Y:S01]  /*5f60*/  @P2 LD.E R25, desc[UR36][R8.64+0x4] ;  /* 0x0000042408192980 */ /* 0x000ea2000c101900 */
[----:B------:R-:W-:Y:S02]  /*5f70*/  @P2 IADD3 R28, P3, PT, R28, 0x8, RZ ;  /* 0x000000081c1c2810 */ /* 0x000fe40007f7e0ff */
[----:B------:R-:W-:Y:S01]  /*5f80*/  @!P2 IADD3 R31, P4, PT, R31, 0x8, RZ ;  /* 0x000000081f1fa810 */ /* 0x000fe20007f9e0ff */
[----:B--2---:R-:W-:Y:S04]  /*5f90*/  @P2 STS.64 [R20], R24 ;  /* 0x0000001814002388 */ /* 0x004fe80000000a00 */
[----:B------:R-:W2:Y:S01]  /*5fa0*/  @!P2 LD.E R27, desc[UR36][R10.64+0x4] ;  /* 0x000004240a1ba980 */ /* 0x000ea2000c101900 */
[----:B------:R-:W-:Y:S01]  /*5fb0*/  @P2 IMAD.X R29, RZ, RZ, R29, P3 ;  /* 0x000000ffff1d2224 */ /* 0x000fe200018e061d */
[----:B------:R-:W-:Y:S01]  /*5fc0*/  ISETP.NE.U32.AND P3, PT, R31, R32, PT ;  /* 0x000000201f00720c */ /* 0x000fe20003f65070 */
[----:B------:R-:W-:-:S05]  /*5fd0*/  @!P2 IMAD.X R30, RZ, RZ, R30, P4 ;  /* 0x000000ffff1ea224 */ /* 0x000fca00020e061e */
[----:B------:R-:W-:Y:S01]  /*5fe0*/  ISETP.NE.AND.EX P3, PT, R30, R35, PT, P3 ;  /* 0x000000231e00720c */ /* 0x000fe20003f65330 */
[----:B--2---:R0:W-:Y:S01]  /*5ff0*/  @!P2 STS.64 [R20], R26 ;  /* 0x0000001a1400a388 */ /* 0x0041e20000000a00 */
[----:B------:R-:W-:-:S04]  /*6000*/  ISETP.NE.U32.AND P2, PT, R28, R15, PT ;  /* 0x0000000f1c00720c */ /* 0x000fc80003f45070 */
[----:B------:R-:W-:Y:S01]  /*6010*/  ISETP.NE.AND.EX P2, PT, R29, R21, PT, P2 ;  /* 0x000000151d00720c */ /* 0x000fe20003f45320 */
[----:B0-----:R-:W-:-:S12]  /*6020*/  VIADD R20, R20, 0x8 ;  /* 0x0000000814147836 */ /* 0x001fd80000000000 */
[----:B------:R-:W-:Y:S05]  /*6030*/  @P2 BRA P3, `(.L_x_88) ;  /* 0xfffffffc00ac2947 */ /* 0x000fea000183ffff */
.L_x_87:
[----:B------:R-:W-:Y:S05]  /*6040*/  BSYNC.RECONVERGENT B0 ;  /* 0x0000000000007941 */ /* 0x000fea0003800200 */
.L_x_86:
[----:B------:R-:W-:Y:S01]  /*6050*/  IMAD.MOV.U32 R10, RZ, RZ, R31 ;  /* 0x000000ffff0a7224 */ /* 0x000fe200078e001f */
[----:B------:R-:W-:Y:S01]  /*6060*/  BSSY.RECONVERGENT B0, `(.L_x_89) ;  /* 0x000004e000007945 */ /* 0x000fe20003800200 */
[----:B------:R-:W-:Y:S02]  /*6070*/  IMAD.MOV.U32 R11, RZ, RZ, R30 ;  /* 0x000000ffff0b7224 */ /* 0x000fe400078e001e */
[----:B------:R-:W-:Y:S01]  /*6080*/  IMAD.MOV.U32 R9, RZ, RZ, R29 ;  /* 0x000000ffff097224 */ /* 0x000fe200078e001d */
[----:B------:R-:W-:-:S05]  /*6090*/  IADD3 R33, P2, PT, -R10, R32, RZ ;  /* 0x000000200a217210 */ /* 0x000fca0007f5e1ff */
[----:B------:R-:W-:-:S05]  /*60a0*/  IMAD.X R8, R35, 0x1, ~R11, P2 ;  /* 0x0000000123087824 */ /* 0x000fca00010e0e0b */
[--C-:B------:R-:W-:Y:S02]  /*60b0*/  SHF.R.S64 R33, R33, 0x3, R8.reuse ;  /* 0x0000000321217819 */ /* 0x100fe40000001008 */
[----:B------:R-:W-:Y:S01]  /*60c0*/  SHF.R.S32.HI R30, RZ, 0x3, R8 ;  /* 0x00000003ff1e7819 */ /* 0x000fe20000011408 */
[----:B------:R-:W-:Y:S01]  /*60d0*/  IMAD.MOV.U32 R8, RZ, RZ, R28 ;  /* 0x000000ffff087224 */ /* 0x000fe200078e001c */
[----:B------:R-:W-:-:S04]  /*60e0*/  ISETP.GE.U32.AND P2, PT, R33, 0x1, PT ;  /* 0x000000012100780c */ /* 0x000fc80003f46070 */
[----:B------:R-:W-:-:S13]  /*60f0*/  ISETP.GE.AND.EX P2, PT, R30, RZ, PT, P2 ;  /* 0x000000ff1e00720c */ /* 0x000fda0003f46320 */
[----:B------:R-:W-:Y:S05]  /*6100*/  @!P2 BRA `(.L_x_90) ;  /* 0x00000004000ca947 */ /* 0x000fea0003800000 */
[C---:B------:R-:W-:Y:S01]  /*6110*/  LOP3.LUT R26, R33.reuse, 0x3, RZ, 0xc0, !PT ;  /* 0x00000003211a7812 */ /* 0x040fe200078ec0ff */
[----:B------:R-:W-:Y:S01]  /*6120*/  BSSY.RECONVERGENT B4, `(.L_x_91) ;  /* 0x0000028000047945 */ /* 0x000fe20003800200 */
[----:B------:R-:W-:Y:S01]  /*6130*/  ISETP.GE.U32.AND P2, PT, R33, 0x4, PT ;  /* 0x000000042100780c */ /* 0x000fe20003f46070 */
[----:B------:R-:W-:Y:S01]  /*6140*/  IMAD.MOV.U32 R32, RZ, RZ, R20 ;  /* 0x000000ffff207224 */ /* 0x000fe200078e0014 */
[----:B------:R-:W-:Y:S01]  /*6150*/  ISETP.NE.U32.AND P3, PT, R26, RZ, PT ;  /* 0x000000ff1a00720c */ /* 0x000fe20003f65070 */
[----:B------:R-:W-:Y:S01]  /*6160*/  IMAD.MOV.U32 R36, RZ, RZ, R10 ;  /* 0x000000ffff247224 */ /* 0x000fe200078e000a */
[----:B------:R-:W-:Y:S01]  /*6170*/  ISETP.GE.U32.AND.EX P2, PT, R30, RZ, PT, P2 ;  /* 0x000000ff1e00720c */ /* 0x000fe20003f46120 */
[----:B------:R-:W-:Y:S01]  /*6180*/  IMAD.MOV.U32 R37, RZ, RZ, R11 ;  /* 0x000000ffff257224 */ /* 0x000fe200078e000b */
[----:B------:R-:W-:Y:S01]  /*6190*/  ISETP.NE.AND.EX P3, PT, RZ, RZ, PT, P3 ;  /* 0x000000ffff00720c */ /* 0x000fe20003f65330 */
[----:B------:R-:W-:Y:S02]  /*61a0*/  IMAD.MOV.U32 R34, RZ, RZ, R33 ;  /* 0x000000ffff227224 */ /* 0x000fe400078e0021 */
[----:B------:R-:W-:-:S10]  /*61b0*/  IMAD.MOV.U32 R35, RZ, RZ, R30 ;  /* 0x000000ffff237224 */ /* 0x000fd400078e001e */
[----:B------:R-:W-:Y:S05]  /*61c0*/  @!P3 BRA `(.L_x_92) ;  /* 0x000000000074b947 */ /* 0x000fea0003800000 */
[----:B------:R-:W2:Y:S04]  /*61d0*/  LD.E R24, desc[UR36][R10.64] ;  /* 0x000000240a187980 */ /* 0x000ea8000c101900 */
[----:B------:R-:W2:Y:S01]  /*61e0*/  LD.E R25, desc[UR36][R10.64+0x4] ;  /* 0x000004240a197980 */ /* 0x000ea2000c101900 */
[----:B------:R-:W-:Y:S01]  /*61f0*/  ISETP.NE.U32.AND P3, PT, R26, 0x1, PT ;  /* 0x000000011a00780c */ /* 0x000fe20003f65070 */
[----:B------:R-:W-:Y:S01]  /*6200*/  VIADD R32, R20, 0x8 ;  /* 0x0000000814207836 */ /* 0x000fe20000000000 */
[----:B------:R-:W-:Y:S02]  /*6210*/  IADD3 R36, P4, PT, R10, 0x8, RZ ;  /* 0x000000080a247810 */ /* 0x000fe40007f9e0ff */
[----:B------:R-:W-:Y:S02]  /*6220*/  ISETP.NE.AND.EX P3, PT, RZ, RZ, PT, P3 ;  /* 0x000000ffff00720c */ /* 0x000fe40003f65330 */
[----:B------:R-:W-:Y:S01]  /*6230*/  IADD3 R34, P5, PT, R33, -0x1, RZ ;  /* 0xffffffff21227810 */ /* 0x000fe20007fbe0ff */
[----:B------:R-:W-:-:S03]  /*6240*/  IMAD.X R37, RZ, RZ, R11, P4 ;  /* 0x000000ffff257224 */ /* 0x000fc600020e060b */
[----:B------:R-:W-:Y:S01]  /*6250*/  IADD3.X R35, PT, PT, R30, -0x1, RZ, P5, !PT ;  /* 0xffffffff1e237810 */ /* 0x000fe20002ffe4ff */
[----:B--2---:R0:W-:Y:S06]  /*6260*/  STS.64 [R20], R24 ;  /* 0x0000001814007388 */ /* 0x0041ec0000000a00 */
[----:B------:R-:W-:Y:S05]  /*6270*/  @!P3 BRA `(.L_x_92) ;  /* 0x000000000048b947 */ /* 0x000fea0003800000 */
[----:B0-----:R-:W2:Y:S04]  /*6280*/  LD.E R24, desc[UR36][R10.64+0x8] ;  /* 0x000008240a187980 */ /* 0x001ea8000c101900 */
[----:B------:R-:W2:Y:S01]  /*6290*/  LD.E R25, desc[UR36][R10.64+0xc] ;  /* 0x00000c240a197980 */ /* 0x000ea2000c101900 */
[----:B------:R-:W-:-:S04]  /*62a0*/  ISETP.NE.U32.AND P3, PT, R26, 0x2, PT ;  /* 0x000000021a00780c */ /* 0x000fc80003f65070 */
[----:B------:R-:W-:Y:S01]  /*62b0*/  ISETP.NE.AND.EX P3, PT, RZ, RZ, PT, P3 ;  /* 0x000000ffff00720c */ /* 0x000fe20003f65330 */
[----:B--2---:R1:W-:-:S12]  /*62c0*/  STS.64 [R20+0x8], R24 ;  /* 0x0000081814007388 */ /* 0x0043d80000000a00 */
[----:B------:R-:W2:Y:S04]  /*62d0*/  @P3 LD.E R26, desc[UR36][R10.64+0x10] ;  /* 0x000010240a1a3980 */ /* 0x000ea8000c101900 */
[----:B------:R-:W2:Y:S01]  /*62e0*/  @P3 LD.E R27, desc[UR36][R10.64+0x14] ;  /* 0x000014240a1b3980 */ /* 0x000ea2000c101900 */
[----:B------:R-:W-:Y:S01]  /*62f0*/  IADD3 R36, P5, PT, R10, 0x10, RZ ;  /* 0x000000100a247810 */ /* 0x000fe20007fbe0ff */
[C---:B------:R-:W-:Y:S01]  /*6300*/  VIADD R32, R20.reuse, 0x10 ;  /* 0x0000001014207836 */ /* 0x040fe20000000000 */
[C---:B------:R-:W-:Y:S01]  /*6310*/  IADD3 R34, P4, PT, R33.reuse, -0x2, RZ ;  /* 0xfffffffe21227810 */ /* 0x040fe20007f9e0ff */
[----:B------:R-:W-:Y:S01]  /*6320*/  @P3 VIADD R32, R20, 0x18 ;  /* 0x0000001814203836 */ /* 0x000fe20000000000 */
[----:B------:R-:W-:Y:S01]  /*6330*/  @P3 IADD3 R34, P6, PT, R33, -0x3, RZ ;  /* 0xfffffffd21223810 */ /* 0x000fe20007fde0ff */
[----:B------:R-:W-:Y:S01]  /*6340*/  IMAD.X R37, RZ, RZ, R11, P5 ;  /* 0x000000ffff257224 */ /* 0x000fe200028e060b */
[----:B------:R-:W-:-:S02]  /*6350*/  @P3 IADD3 R36, P5, PT, R10, 0x18, RZ ;  /* 0x000000180a243810 */ /* 0x000fc40007fbe0ff */
[C---:B------:R-:W-:Y:S02]  /*6360*/  IADD3.X R35, PT, PT, R30.reuse, -0x1, RZ, P4, !PT ;  /* 0xffffffff1e237810 */ /* 0x040fe400027fe4ff */
[----:B------:R-:W-:Y:S01]  /*6370*/  @P3 IADD3.X R35, PT, PT, R30, -0x1, RZ, P6, !PT ;  /* 0xffffffff1e233810 */ /* 0x000fe200037fe4ff */
[----:B------:R-:W-:Y:S01]  /*6380*/  @P3 IMAD.X R37, RZ, RZ, R11, P5 ;  /* 0x000000ffff253224 */ /* 0x000fe200028e060b */
[----:B--2---:R1:W-:Y:S07]  /*6390*/  @P3 STS.64 [R20+0x10], R26 ;  /* 0x0000101a14003388 */ /* 0x0043ee0000000a00 */
.L_x_92:
[----:B------:R-:W-:Y:S05]  /*63a0*/  BSYNC.RECONVERGENT B4 ;  /* 0x0000000000047941 */ /* 0x000fea0003800200 */
.L_x_91:
[----:B------:R-:W-:Y:S05]  /*63b0*/  @!P2 BRA `(.L_x_90) ;  /* 0x000000000060a947 */ /* 0x000fea0003800000 */
.L_x_93:
[----:B------:R-:W-:Y:S02]  /*63c0*/  IMAD.MOV.U32 R10, RZ, RZ, R36 ;  /* 0x000000ffff0a7224 */ /* 0x000fe400078e0024 */
[----:B------:R-:W-:-:S05]  /*63d0*/  IMAD.MOV.U32 R11, RZ, RZ, R37 ;  /* 0x000000ffff0b7224 */ /* 0x000fca00078e0025 */
[----:B01----:R-:W2:Y:S04]  /*63e0*/  LD.E R24, desc[UR36][R10.64] ;  /* 0x000000240a187980 */ /* 0x003ea8000c101900 */
[----:B------:R-:W2:Y:S04]  /*63f0*/  LD.E R25, desc[UR36][R10.64+0x4] ;  /* 0x000004240a197980 */ /* 0x000ea8000c101900 */
[----:B--2---:R0:W-:Y:S04]  /*6400*/  STS.64 [R32], R24 ;  /* 0x0000001820007388 */ /* 0x0041e80000000a00 */
[----:B------:R-:W2:Y:S04]  /*6410*/  LD.E R26, desc[UR36][R10.64+0x8] ;  /* 0x000008240a1a7980 */ /* 0x000ea8000c101900 */
[----:B------:R-:W2:Y:S04]  /*6420*/  LD.E R27, desc[UR36][R10.64+0xc] ;  /* 0x00000c240a1b7980 */ /* 0x000ea8000c101900 */
[----:B--2---:R-:W-:Y:S04]  /*6430*/  STS.64 [R32+0x8], R26 ;  /* 0x0000081a20007388 */ /* 0x004fe80000000a00 */
[----:B------:R-:W2:Y:S04]  /*6440*/  LD.E R28, desc[UR36][R10.64+0x10] ;  /* 0x000010240a1c7980 */ /* 0x000ea8000c101900 */
[----:B------:R-:W2:Y:S01]  /*6450*/  LD.E R29, desc[UR36][R10.64+0x14] ;  /* 0x000014240a1d7980 */ /* 0x000ea2000c101900 */
[----:B------:R-:W-:-:S04]  /*6460*/  ISETP.GT.U32.AND P2, PT, R34, 0x4, PT ;  /* 0x000000042200780c */ /* 0x000fc80003f44070 */
[C---:B------:R-:W-:Y:S02]  /*6470*/  ISETP.GT.U32.AND.EX P2, PT, R35.reuse, RZ, PT, P2 ;  /* 0x000000ff2300720c */ /* 0x040fe40003f44120 */
[----:B0-----:R-:W-:Y:S01]  /*6480*/  IADD3 R24, P4, PT, R34, -0x4, RZ ;  /* 0xfffffffc22187810 */ /* 0x001fe20007f9e0ff */
[----:B--2---:R-:W-:Y:S04]  /*6490*/  STS.64 [R32+0x10], R28 ;  /* 0x0000101c20007388 */ /* 0x004fe80000000a00 */
[----:B------:R-:W2:Y:S04]  /*64a0*/  LD.E R30, desc[UR36][R10.64+0x18] ;  /* 0x000018240a1e7980 */ /* 0x000ea8000c101900 */
[----:B------:R-:W2:Y:S01]  /*64b0*/  LD.E R31, desc[UR36][R10.64+0x1c] ;  /* 0x00001c240a1f7980 */ /* 0x000ea2000c101900 */
[----:B------:R-:W-:Y:S01]  /*64c0*/  IADD3 R36, P3, PT, R10, 0x20, RZ ;  /* 0x000000200a247810 */ /* 0x000fe20007f7e0ff */
[----:B------:R-:W-:Y:S01]  /*64d0*/  IMAD.MOV.U32 R34, RZ, RZ, R24 ;  /* 0x000000ffff227224 */ /* 0x000fe200078e0018 */
[----:B------:R-:W-:-:S03]  /*64e0*/  IADD3.X R25, PT, PT, R35, -0x1, RZ, P4, !PT ;  /* 0xffffffff23197810 */ /* 0x000fc600027fe4ff */
[----:B------:R-:W-:Y:S02]  /*64f0*/  IMAD.X R37, RZ, RZ, R11, P3 ;  /* 0x000000ffff257224 */ /* 0x000fe400018e060b */
[----:B------:R-:W-:Y:S01]  /*6500*/  IMAD.MOV.U32 R35, RZ, RZ, R25 ;  /* 0x000000ffff237224 */ /* 0x000fe200078e0019 */
[----:B--2---:R0:W-:Y:S02]  /*6510*/  STS.64 [R32+0x18], R30 ;  /* 0x0000181e20007388 */ /* 0x0041e40000000a00 */
[----:B0-----:R-:W-:Y:S01]  /*6520*/  VIADD R32, R32, 0x20 ;  /* 0x0000002020207836 */ /* 0x001fe20000000000 */
[----:B------:R-:W-:Y:S06]  /*6530*/  @P2 BRA `(.L_x_93) ;  /* 0xfffffffc00a02947 */ /* 0x000fec000383ffff */
.L_x_90:
[----:B------:R-:W-:Y:S05]  /*6540*/  BSYNC.RECONVERGENT B0 ;  /* 0x0000000000007941 */ /* 0x000fea0003800200 */
.L_x_89:
[----:B------:R-:W-:Y:S01]  /*6550*/  IADD3 R15, P2, PT, -R8, R15, RZ ;  /* 0x0000000f080f7210 */ /* 0x000fe20007f5e1ff */
[----:B------:R-:W-:Y:S01]  /*6560*/  BSSY.RECONVERGENT B0, `(.L_x_94) ;  /* 0x0000049000007945 */ /* 0x000fe20003800200 */
[----:B------:R-:W-:-:S03]  /*6570*/  IMAD R33, R33, 0x8, R20 ;  /* 0x0000000821217824 */ /* 0x000fc600078e0214 */
[----:B------:R-:W-:-:S05]  /*6580*/  IMAD.X R10, R21, 0x1, ~R9, P2 ;  /* 0x00000001150a7824 */ /* 0x000fca00010e0e09 */
[--C-:B-1----:R-:W-:Y:S02]  /*6590*/  SHF.R.S64 R26, R15, 0x3, R10.reuse ;  /* 0x000000030f1a7819 */ /* 0x102fe4000000100a */
[----:B------:R-:W-:Y:S02]  /*65a0*/  SHF.R.S32.HI R27, RZ, 0x3, R10 ;  /* 0x00000003ff1b7819 */ /* 0x000fe4000001140a */
[----:B------:R-:W-:-:S04]  /*65b0*/  ISETP.GE.U32.AND P2, PT, R26, 0x1, PT ;  /* 0x000000011a00780c */ /* 0x000fc80003f46070 */
[----:B------:R-:W-:-:S13]  /*65c0*/  ISETP.GE.AND.EX P2, PT, R27, RZ, PT, P2 ;  /* 0x000000ff1b00720c */ /* 0x000fda0003f46320 */
[----:B------:R-:W-:Y:S05]  /*65d0*/  @!P2 BRA `(.L_x_95) ;  /* 0x000000040004a947 */ /* 0x000fea0003800000 */
[C---:B0-----:R-:W-:Y:S01]  /*65e0*/  LOP3.LUT R24, R26.reuse, 0x3, RZ, 0xc0, !PT ;  /* 0x000000031a187812 */ /* 0x041fe200078ec0ff */
        /* <DEDUP_REMOVED lines=40> */
.L_x_97:
[----:B------:R-:W-:Y:S05]  /*6870*/  BSYNC.RECONVERGENT B4 ;  /* 0x0000000000047941 */ /* 0x000fea0003800200 */
.L_x_96:
[----:B------:R-:W-:Y:S05]  /*6880*/  @!P2 BRA `(.L_x_95) ;  /* 0x000000000058a947 */ /* 0x000fea0003800000 */
.L_x_98:
[----:B------:R-:W-:Y:S02]  /*6890*/  IMAD.MOV.U32 R8, RZ, RZ, R30 ;  /* 0x000000ffff087224 */ /* 0x000fe400078e001e */
[----:B------:R-:W-:-:S05]  /*68a0*/  IMAD.MOV.U32 R9, RZ, RZ, R31 ;  /* 0x000000ffff097224 */ /* 0x000fca00078e001f */
[----:B01----:R-:W2:Y:S04]  /*68b0*/  LD.E R20, desc[UR36][R8.64] ;  /* 0x0000002408147980 */ /* 0x003ea8000c101900 */
[----:B------:R-:W2:Y:S04]  /*68c0*/  LD.E R21, desc[UR36][R8.64+0x4] ;  /* 0x0000042408157980 */ /* 0x000ea8000c101900 */
[----:B--2---:R-:W-:Y:S04]  /*68d0*/  STS.64 [R10], R20 ;  /* 0x000000140a007388 */ /* 0x004fe80000000a00 */
[----:B------:R-:W2:Y:S04]  /*68e0*/  LD.E R24, desc[UR36][R8.64+0x8] ;  /* 0x0000082408187980 */ /* 0x000ea8000c101900 */
[----:B------:R-:W2:Y:S04]  /*68f0*/  LD.E R25, desc[UR36][R8.64+0xc] ;  /* 0x00000c2408197980 */ /* 0x000ea8000c101900 */
[----:B--2---:R-:W-:Y:S04]  /*6900*/  STS.64 [R10+0x8], R24 ;  /* 0x000008180a007388 */ /* 0x004fe80000000a00 */
[----:B------:R-:W2:Y:S04]  /*6910*/  LD.E R26, desc[UR36][R8.64+0x10] ;  /* 0x00001024081a7980 */ /* 0x000ea8000c101900 */
[----:B------:R-:W2:Y:S01]  /*6920*/  LD.E R27, desc[UR36][R8.64+0x14] ;  /* 0x00001424081b7980 */ /* 0x000ea2000c101900 */
[----:B------:R-:W-:-:S04]  /*6930*/  ISETP.GT.U32.AND P2, PT, R11, 0x4, PT ;  /* 0x000000040b00780c */ /* 0x000fc80003f44070 */
[----:B------:R-:W-:Y:S01]  /*6940*/  ISETP.GT.U32.AND.EX P2, PT, R15, RZ, PT, P2 ;  /* 0x000000ff0f00720c */ /* 0x000fe20003f44120 */
[----:B--2---:R-:W-:Y:S04]  /*6950*/  STS.64 [R10+0x10], R26 ;  /* 0x0000101a0a007388 */ /* 0x004fe80000000a00 */
[----:B------:R-:W2:Y:S04]  /*6960*/  LD.E R28, desc[UR36][R8.64+0x18] ;  /* 0x00001824081c7980 */ /* 0x000ea8000c101900 */
[----:B------:R-:W2:Y:S01]  /*6970*/  LD.E R29, desc[UR36][R8.64+0x1c] ;  /* 0x00001c24081d7980 */ /* 0x000ea2000c101900 */
[----:B------:R-:W-:-:S02]  /*6980*/  IADD3 R30, P3, PT, R8, 0x20, RZ ;  /* 0x00000020081e7810 */ /* 0x000fc40007f7e0ff */
[----:B------:R-:W-:-:S03]  /*6990*/  IADD3 R11, P4, PT, R11, -0x4, RZ ;  /* 0xfffffffc0b0b7810 */ /* 0x000fc60007f9e0ff */
[----:B------:R-:W-:Y:S01]  /*69a0*/  IMAD.X R31, RZ, RZ, R9, P3 ;  /* 0x000000ffff1f7224 */ /* 0x000fe200018e0609 */
[----:B------:R-:W-:Y:S01]  /*69b0*/  IADD3.X R15, PT, PT, R15, -0x1, RZ, P4, !PT ;  /* 0xffffffff0f0f7810 */ /* 0x000fe200027fe4ff */
[----:B--2---:R0:W-:Y:S02]  /*69c0*/  STS.64 [R10+0x18], R28 ;  /* 0x0000181c0a007388 */ /* 0x0041e40000000a00 */
[----:B0-----:R-:W-:Y:S01]  /*69d0*/  VIADD R10, R10, 0x20 ;  /* 0x000000200a0a7836 */ /* 0x001fe20000000000 */
[----:B------:R-:W-:Y:S06]  /*69e0*/  @P2 BRA `(.L_x_98) ;  /* 0xfffffffc00a82947 */ /* 0x000fec000383ffff */
.L_x_95:
[----:B------:R-:W-:Y:S05]  /*69f0*/  BSYNC.RECONVERGENT B0 ;  /* 0x0000000000007941 */ /* 0x000fea0003800200 */
.L_x_94:
[C---:B------:R-:W-:Y:S01]  /*6a00*/  LEA R31, P2, R3.reuse, R13, 0x3 ;  /* 0x0000000d031f7211 */ /* 0x040fe200078418ff */
[----:B------:R-:W-:-:S03]  /*6a10*/  IMAD R12, R3, 0x10, R12 ;  /* 0x00000010030c7824 */ /* 0x000fc600078e020c */
[----:B------:R-:W-:Y:S02]  /*6a20*/  LEA.HI.X R30, R3, R14, R6, 0x3, P2 ;  /* 0x0000000e031e7211 */ /* 0x000fe400010f1c06 */
[----:B------:R-:W-:-:S05]  /*6a30*/  IADD3 RZ, P2, PT, R31, -R0, RZ ;  /* 0x800000001fff7210 */ /* 0x000fca0007f5e0ff */
[----:B------:R-:W-:-:S05]  /*6a40*/  IMAD.X R8, R30, 0x1, ~R7, P2 ;  /* 0x000000011e087824 */ /* 0x000fca00010e0e07 */
[----:B------:R-:W-:-:S13]  /*6a50*/  ISETP.GE.AND P2, PT, R8, RZ, PT ;  /* 0x000000ff0800720c */ /* 0x000fda0003f46270 */
[----:B------:R-:W-:Y:S05]  /*6a60*/  @!P2 BRA `(.L_x_99) ;  /* 0xfffffff000b0a947 */ /* 0x000fea000383ffff */
.L_x_85:
[----:B------:R-:W-:Y:S05]  /*6a70*/  BSYNC.RECONVERGENT B1 ;  /* 0x0000000000017941 */ /* 0x000fea0003800200 */
.L_x_60:
[----:B------:R-:W2:Y:S01]  /*6a80*/  LDC R9, c[0x0][0x380] ;  /* 0x0000e000ff097b82 */ /* 0x000ea20000000800 */
[----:B------:R-:W3:Y:S01]  /*6a90*/  LDCU UR4, c[0x0][0x380] ;  /* 0x00007000ff0477ac */ /* 0x000ee20008000800 */
[C---:B------:R-:W-:Y:S01]  /*6aa0*/  SHF.L.U64.HI R6, R3.reuse, 0x1, R6 ;  /* 0x0000000103067819 */ /* 0x040fe20000010206 */
[----:B------:R-:W-:Y:S01]  /*6ab0*/  IMAD.SHL.U32 R3, R3, 0x2, RZ ;  /* 0x0000000203037824 */ /* 0x000fe200078e00ff */
[----:B------:R-:W-:Y:S01]  /*6ac0*/  PLOP3.LUT P0, PT, P0, PT, PT, 0x8, 0x80 ;  /* 0x000000000080781c */ /* 0x000fe2000070e170 */
[----:B---3--:R-:W-:Y:S01]  /*6ad0*/  IMAD.U32 R8, RZ, RZ, UR4 ;  /* 0x00000004ff087e24 */ /* 0x008fe2000f8e00ff */
[----:B--2---:R-:W-:-:S04]  /*6ae0*/  SHF.R.S32.HI R11, RZ, 0x1f, R9 ;  /* 0x0000001fff0b7819 */ /* 0x004fc80000011409 */
[----:B------:R-:W-:-:S04]  /*6af0*/  ISETP.GE.U32.AND P2, PT, R3, R8, PT ;  /* 0x000000080300720c */ /* 0x000fc80003f46070 */
[----:B------:R-:W-:-:S13]  /*6b00*/  ISETP.GE.AND.EX P2, PT, R6, R11, PT, P2 ;  /* 0x0000000b0600720c */ /* 0x000fda0003f46320 */
[----:B------:R-:W-:Y:S05]  /*6b10*/  @!P2 BRA `(.L_x_100) ;  /* 0xffffffd40034a947 */ /* 0x000fea000383ffff */
[----:B------:R-:W-:Y:S05]  /*6b20*/  BSYNC.RECONVERGENT B2 ;  /* 0x0000000000027941 */ /* 0x000fea0003800200 */
.L_x_59:
[----:B------:R-:W-:Y:S05]  /*6b30*/  @P1 BRA `(.L_x_58) ;  /* 0x0000000800681947 */ /* 0x000fea0003800000 */
[----:B------:R-:W-:-:S13]  /*6b40*/  ISETP.NE.AND P0, PT, R8, RZ, PT ;  /* 0x000000ff0800720c */ /* 0x000fda0003f05270 */
[----:B------:R-:W-:Y:S05]  /*6b50*/  @!P0 BREAK.RELIABLE B3 ;  /* 0x0000000000038942 */ /* 0x000fea0003800100 */
[----:B------:R-:W-:Y:S05]  /*6b60*/  @!P0 BRA `(.L_x_101) ;  /* 0x00000008007c8947 */ /* 0x000fea0003800000 */
[----:B------:R-:W-:Y:S01]  /*6b70*/  ISETP.GE.AND P0, PT, R8, 0x1, PT ;  /* 0x000000010800780c */ /* 0x000fe20003f06270 */
[----:B------:R-:W-:-:S12]  /*6b80*/  BSSY.RECONVERGENT B0, `(.L_x_58) ;  /* 0x0000095000007945 */ /* 0x000fd80003800200 */
[----:B------:R-:W-:Y:S05]  /*6b90*/  @!P0 BRA `(.L_x_102) ;  /* 0x00000008004c8947 */ /* 0x000fea0003800000 */
[----:B------:R-:W2:Y:S01]  /*6ba0*/  S2UR UR5, SR_CgaCtaId ;  /* 0x00000000000579c3 */ /* 0x000ea20000008800 */
[----:B------:R-:W-:Y:S01]  /*6bb0*/  UMOV UR4, 0x400 ;  /* 0x0000040000047882 */ /* 0x000fe20000000000 */
[----:B------:R-:W-:Y:S01]  /*6bc0*/  BSSY.RECONVERGENT B1, `(.L_x_103) ;  /* 0x0000046000017945 */ /* 0x000fe20003800200 */
[----:B------:R-:W-:Y:S01]  /*6bd0*/  UIADD3 UR4, UPT, UPT, UR4, 0x10, URZ ;  /* 0x0000001004047890 */ /* 0x000fe2000fffe0ff */
[----:B------:R-:W-:Y:S02]  /*6be0*/  IMAD.MOV.U32 R10, RZ, RZ, RZ ;  /* 0x000000ffff0a7224 */ /* 0x000fe400078e00ff */
[----:B------:R-:W-:Y:S02]  /*6bf0*/  IMAD.MOV.U32 R0, RZ, RZ, RZ ;  /* 0x000000ffff007224 */ /* 0x000fe400078e00ff */
[----:B------:R-:W-:Y:S02]  /*6c00*/  IMAD.MOV.U32 R6, RZ, RZ, R4 ;  /* 0x000000ffff067224 */ /* 0x000fe400078e0004 */
[----:B------:R-:W-:Y:S01]  /*6c10*/  IMAD.MOV.U32 R7, RZ, RZ, R5 ;  /* 0x000000ffff077224 */ /* 0x000fe200078e0005 */
[----:B--2---:R-:W-:-:S06]  /*6c20*/  ULEA UR4, UR5, UR4, 0x18 ;  /* 0x0000000405047291 */ /* 0x004fcc000f8ec0ff */
[----:B------:R-:W-:-:S07]  /*6c30*/  IMAD.U32 R3, RZ, RZ, UR4 ;  /* 0x00000004ff037e24 */ /* 0x000fce000f8e00ff */
.L_x_104:
[----:B------:R-:W2:Y:S04]  /*6c40*/  LD.E R12, desc[UR36][R6.64] ;  /* 0x00000024060c7980 */ /* 0x000ea8000c101900 */
[----:B------:R-:W2:Y:S04]  /*6c50*/  LD.E R13, desc[UR36][R6.64+0x4] ;  /* 0x00000424060d7980 */ /* 0x000ea8000c101900 */
[----:B--2---:R2:W-:Y:S04]  /*6c60*/  STS.64 [R3], R12 ;  /* 0x0000000c03007388 */ /* 0x0045e80000000a00 */
[----:B------:R-:W3:Y:S04]  /*6c70*/  LD.E R14, desc[UR36][R6.64+0x8] ;  /* 0x00000824060e7980 */ /* 0x000ee8000c101900 */
[----:B------:R-:W3:Y:S04]  /*6c80*/  LD.E R15, desc[UR36][R6.64+0xc] ;  /* 0x00000c24060f7980 */ /* 0x000ee8000c101900 */
[----:B---3--:R3:W-:Y:S04]  /*6c90*/  STS.64 [R3+0x8], R14 ;  /* 0x0000080e03007388 */ /* 0x0087e80000000a00 */
[----:B01----:R-:W4:Y:S04]  /*6ca0*/  LD.E R20, desc[UR36][R6.64+0x10] ;  /* 0x0000102406147980 */ /* 0x003f28000c101900 */
[----:B------:R-:W4:Y:S04]  /*6cb0*/  LD.E R21, desc[UR36][R6.64+0x14] ;  /* 0x0000142406157980 */ /* 0x000f28000c101900 */
[----:B----4-:R0:W-:Y:S04]  /*6cc0*/  STS.64 [R3+0x10], R20 ;  /* 0x0000101403007388 */ /* 0x0101e80000000a00 */
[----:B------:R-:W4:Y:S04]  /*6cd0*/  LD.E R24, desc[UR36][R6.64+0x18] ;  /* 0x0000182406187980 */ /* 0x000f28000c101900 */
[----:B------:R-:W4:Y:S04]  /*6ce0*/  LD.E R25, desc[UR36][R6.64+0x1c] ;  /* 0x00001c2406197980 */ /* 0x000f28000c101900 */
[----:B----4-:R1:W-:Y:S04]  /*6cf0*/  STS.64 [R3+0x18], R24 ;  /* 0x0000181803007388 */ /* 0x0103e80000000a00 */
[----:B------:R-:W4:Y:S04]  /*6d00*/  LD.E R26, desc[UR36][R6.64+0x20] ;  /* 0x00002024061a7980 */ /* 0x000f28000c101900 */
[----:B------:R-:W4:Y:S04]  /*6d10*/  LD.E R27, desc[UR36][R6.64+0x24] ;  /* 0x00002424061b7980 */ /* 0x000f28000c101900 */
[----:B----4-:R4:W-:Y:S04]  /*6d20*/  STS.64 [R3+0x20], R26 ;  /* 0x0000201a03007388 */ /* 0x0109e80000000a00 */
[----:B--2---:R-:W2:Y:S04]  /*6d30*/  LD.E R12, desc[UR36][R6.64+0x28] ;  /* 0x00002824060c7980 */ /* 0x004ea8000c101900 */
[----:B------:R-:W2:Y:S04]  /*6d40*/  LD.E R13, desc[UR36][R6.64+0x2c] ;  /* 0x00002c24060d7980 */ /* 0x000ea8000c101900 */
[----:B--2---:R2:W-:Y:S04]  /*6d50*/  STS.64 [R3+0x28], R12 ;  /* 0x0000280c03007388 */ /* 0x0045e80000000a00 */
[----:B---3--:R-:W3:Y:S04]  /*6d60*/  LD.E R14, desc[UR36][R6.64+0x30] ;  /* 0x00003024060e7980 */ /* 0x008ee8000c101900 */
[----:B------:R-:W3:Y:S04]  /*6d70*/  LD.E R15, desc[UR36][R6.64+0x34] ;  /* 0x00003424060f7980 */ /* 0x000ee8000c101900 */
[----:B---3--:R3:W-:Y:S04]  /*6d80*/  STS.64 [R3+0x30], R14 ;  /* 0x0000300e03007388 */ /* 0x0087e80000000a00 */
[----:B0-----:R-:W5:Y:S04]  /*6d90*/  LD.E R20, desc[UR36][R6.64+0x38] ;  /* 0x0000382406147980 */ /* 0x001f68000c101900 */
[----:B------:R-:W5:Y:S04]  /*6da0*/  LD.E R21, desc[UR36][R6.64+0x3c] ;  /* 0x00003c2406157980 */ /* 0x000f68000c101900 */
[----:B-----5:R0:W-:Y:S04]  /*6db0*/  STS.64 [R3+0x38], R20 ;  /* 0x0000381403007388 */ /* 0x0201e80000000a00 */
[----:B-1----:R-:W5:Y:S04]  /*6dc0*/  LD.E R24, desc[UR36][R6.64+0x40] ;  /* 0x0000402406187980 */ /* 0x002f68000c101900 */
[----:B------:R-:W5:Y:S04]  /*6dd0*/  LD.E R25, desc[UR36][R6.64+0x44] ;  /* 0x0000442406197980 */ /* 0x000f68000c101900 */
[----:B-----5:R1:W-:Y:S04]  /*6de0*/  STS.64 [R3+0x40], R24 ;  /* 0x0000401803007388 */ /* 0x0203e80000000a00 */
[----:B----4-:R-:W4:Y:S04]  /*6df0*/  LD.E R26, desc[UR36][R6.64+0x48] ;  /* 0x00004824061a7980 */ /* 0x010f28000c101900 */
        /* <DEDUP_REMOVED lines=10> */
[----:B-----5:R-:W-:Y:S04]  /*6ea0*/  STS.64 [R3+0x60], R20 ;  /* 0x0000601403007388 */ /* 0x020fe80000000a00 */
[----:B-1----:R-:W5:Y:S04]  /*6eb0*/  LD.E R24, desc[UR36][R6.64+0x68] ;  /* 0x0000682406187980 */ /* 0x002f68000c101900 */
[----:B------:R-:W5:Y:S04]  /*6ec0*/  LD.E R25, desc[UR36][R6.64+0x6c] ;  /* 0x00006c2406197980 */ /* 0x000f68000c101900 */
[----:B-----5:R-:W-:Y:S04]  /*6ed0*/  STS.64 [R3+0x68], R24 ;  /* 0x0000681803007388 */ /* 0x020fe80000000a00 */
[----:B----4-:R-:W4:Y:S04]  /*6ee0*/  LD.E R26, desc[UR36][R6.64+0x70] ;  /* 0x00007024061a7980 */ /* 0x010f28000c101900 */
[----:B------:R-:W4:Y:S01]  /*6ef0*/  LD.E R27, desc[UR36][R6.64+0x74] ;  /* 0x00007424061b7980 */ /* 0x000f22000c101900 */
[----:B------:R-:W-:-:S02]  /*6f00*/  IADD3 R10, P1, PT, R10, 0x10, RZ ;  /* 0x000000100a0a7810 */ /* 0x000fc40007f3e0ff */
[----:B------:R-:W-:-:S03]  /*6f10*/  LOP3.LUT R11, R8, 0x7ffffff0, RZ, 0xc0, !PT ;  /* 0x7ffffff0080b7812 */ /* 0x000fc600078ec0ff */
[----:B------:R-:W-:Y:S01]  /*6f20*/  IMAD.X R0, RZ, RZ, R0, P1 ;  /* 0x000000ffff007224 */ /* 0x000fe200008e0600 */
[----:B------:R-:W-:-:S04]  /*6f30*/  ISETP.NE.U32.AND P0, PT, R10, R11, PT ;  /* 0x0000000b0a00720c */ /* 0x000fc80003f05070 */
[----:B------:R-:W-:Y:S01]  /*6f40*/  ISETP.NE.AND.EX P0, PT, R0, RZ, PT, P0 ;  /* 0x000000ff0000720c */ /* 0x000fe20003f05300 */
[----:B----4-:R0:W-:Y:S04]  /*6f50*/  STS.64 [R3+0x70], R26 ;  /* 0x0000701a03007388 */ /* 0x0101e80000000a00 */
[----:B------:R-:W4:Y:S04]  /*6f60*/  LD.E R28, desc[UR36][R6.64+0x78] ;  /* 0x00007824061c7980 */ /* 0x000f28000c101900 */
[----:B------:R1:W4:Y:S01]  /*6f70*/  LD.E R29, desc[UR36][R6.64+0x7c] ;  /* 0x00007c24061d7980 */ /* 0x000322000c101900 */
[----:B------:R-:W-:Y:S01]  /*6f80*/  IADD3 R11, P1, PT, R6, 0x80, RZ ;  /* 0x00000080060b7810 */ /* 0x000fe20007f3e0ff */
[----:B--2---:R-:W-:-:S02]  /*6f90*/  IMAD.MOV.U32 R12, RZ, RZ, R6 ;  /* 0x000000ffff0c7224 */ /* 0x004fc400078e0006 */
[--C-:B------:R-:W-:Y:S02]  /*6fa0*/  IMAD.MOV.U32 R13, RZ, RZ, R7.reuse ;  /* 0x000000ffff0d7224 */ /* 0x100fe400078e0007 */
[----:B---3--:R-:W-:Y:S02]  /*6fb0*/  IMAD.X R14, RZ, RZ, R7, P1 ;  /* 0x000000ffff0e7224 */ /* 0x008fe400008e0607 */
[----:B0-----:R-:W-:Y:S02]  /*6fc0*/  IMAD.MOV.U32 R26, RZ, RZ, R3 ;  /* 0x000000ffff1a7224 */ /* 0x001fe400078e0003 */
[----:B-1----:R-:W-:Y:S02]  /*6fd0*/  IMAD.MOV.U32 R6, RZ, RZ, R11 ;  /* 0x000000ffff067224 */ /* 0x002fe400078e000b */
[----:B------:R-:W-:Y:S01]  /*6fe0*/  IMAD.MOV.U32 R7, RZ, RZ, R14 ;  /* 0x000000ffff077224 */ /* 0x000fe200078e000e */
[----:B----4-:R0:W-:Y:S02]  /*6ff0*/  STS.64 [R3+0x78], R28 ;  /* 0x0000781c03007388 */ /* 0x0101e40000000a00 */
[----:B0-----:R-:W-:Y:S01]  /*7000*/  VIADD R3, R3, 0x80 ;  /* 0x0000008003037836 */ /* 0x001fe20000000000 */
[----:B------:R-:W-:Y:S06]  /*7010*/  @P0 BRA `(.L_x_104) ;  /* 0xfffffffc00080947 */ /* 0x000fec000383ffff */
[----:B------:R-:W-:Y:S05]  /*7020*/  BSYNC.RECONVERGENT B1 ;  /* 0x0000000000017941 */ /* 0x000fea0003800200 */
.L_x_103:
[----:B------:R-:W-:-:S04]  /*7030*/  LOP3.LUT R0, R9, 0xf, RZ, 0xc0, !PT ;  /* 0x0000000f09007812 */ /* 0x000fc800078ec0ff */
[----:B------:R-:W-:-:S13]  /*7040*/  ISETP.NE.AND P0, PT, R0, RZ, PT ;  /* 0x000000ff0000720c */ /* 0x000fda0003f05270 */
[----:B------:R-:W-:Y:S05]  /*7050*/  @!P0 BRA `(.L_x_102) ;  /* 0x00000004001c8947 */ /* 0x000fea0003800000 */
[----:B------:R-:W-:Y:S01]  /*7060*/  VIADD R0, R0, 0xffffffff ;  /* 0xffffffff00007836 */ /* 0x000fe20000000000 */
[----:B------:R-:W-:-:S04]  /*7070*/  LOP3.LUT R27, R9, 0x7, RZ, 0xc0, !PT ;  /* 0x00000007091b7812 */ /* 0x000fc800078ec0ff */
[----:B------:R-:W-:Y:S02]  /*7080*/  ISETP.GE.U32.AND P0, PT, R0, 0x7, PT ;  /* 0x000000070000780c */ /* 0x000fe40003f06070 */
[----:B------:R-:W-:-:S11]  /*7090*/  ISETP.NE.AND P1, PT, R27, RZ, PT ;  /* 0x000000ff1b00720c */ /* 0x000fd60003f25270 */
[----:B------:R-:W-:Y:S05]  /*70a0*/  @!P0 BRA `(.L_x_105) ;  /* 0x0000000000748947 */ /* 0x000fea0003800000 */
[----:B------:R-:W2:Y:S04]  /*70b0*/  LD.E R6, desc[UR36][R12.64+0x80] ;  /* 0x000080240c067980 */ /* 0x000ea8000c101900 */
[----:B------:R-:W2:Y:S04]  /*70c0*/  LD.E R7, desc[UR36][R12.64+0x84] ;  /* 0x000084240c077980 */ /* 0x000ea8000c101900 */
[----:B--2---:R0:W-:Y:S04]  /*70d0*/  STS.64 [R26+0x80], R6 ;  /* 0x000080061a007388 */ /* 0x0041e80000000a00 */
[----:B------:R-:W2:Y:S04]  /*70e0*/  LD.E R10, desc[UR36][R12.64+0x88] ;  /* 0x000088240c0a7980 */ /* 0x000ea8000c101900 */
[----:B------:R-:W2:Y:S04]  /*70f0*/  LD.E R11, desc[UR36][R12.64+0x8c] ;  /* 0x00008c240c0b7980 */ /* 0x000ea8000c101900 */
[----:B--2---:R1:W-:Y:S04]  /*7100*/  STS.64 [R26+0x88], R10 ;  /* 0x0000880a1a007388 */ /* 0x0043e80000000a00 */
[----:B------:R-:W2:Y:S04]  /*7110*/  LD.E R14, desc[UR36][R12.64+0x90] ;  /* 0x000090240c0e7980 */ /* 0x000ea8000c101900 */
[----:B------:R-:W2:Y:S04]  /*7120*/  LD.E R15, desc[UR36][R12.64+0x94] ;  /* 0x000094240c0f7980 */ /* 0x000ea8000c101900 */
[----:B--2---:R2:W-:Y:S04]  /*7130*/  STS.64 [R26+0x90], R14 ;  /* 0x0000900e1a007388 */ /* 0x0045e80000000a00 */
[----:B------:R-:W3:Y:S04]  /*7140*/  LD.E R20, desc[UR36][R12.64+0x98] ;  /* 0x000098240c147980 */ /* 0x000ee8000c101900 */
[----:B------:R-:W3:Y:S04]  /*7150*/  LD.E R21, desc[UR36][R12.64+0x9c] ;  /* 0x00009c240c157980 */ /* 0x000ee8000c101900 */
[----:B---3--:R3:W-:Y:S04]  /*7160*/  STS.64 [R26+0x98], R20 ;  /* 0x000098141a007388 */ /* 0x0087e80000000a00 */
[----:B------:R-:W4:Y:S04]  /*7170*/  LD.E R24, desc[UR36][R12.64+0xa0] ;  /* 0x0000a0240c187980 */ /* 0x000f28000c101900 */
[----:B------:R-:W4:Y:S04]  /*7180*/  LD.E R25, desc[UR36][R12.64+0xa4] ;  /* 0x0000a4240c197980 */ /* 0x000f28000c101900 */
[----:B----4-:R-:W-:Y:S04]  /*7190*/  STS.64 [R26+0xa0], R24 ;  /* 0x0000a0181a007388 */ /* 0x010fe80000000a00 */
[----:B0-----:R-:W4:Y:S04]  /*71a0*/  LD.E R6, desc[UR36][R12.64+0xa8] ;  /* 0x0000a8240c067980 */ /* 0x001f28000c101900 */
[----:B------:R-:W4:Y:S04]  /*71b0*/  LD.E R7, desc[UR36][R12.64+0xac] ;  /* 0x0000ac240c077980 */ /* 0x000f28000c101900 */
[----:B----4-:R0:W-:Y:S04]  /*71c0*/  STS.64 [R26+0xa8], R6 ;  /* 0x0000a8061a007388 */ /* 0x0101e80000000a00 */
[----:B-1----:R-:W4:Y:S04]  /*71d0*/  LD.E R10, desc[UR36][R12.64+0xb0] ;  /* 0x0000b0240c0a7980 */ /* 0x002f28000c101900 */
[----:B------:R-:W4:Y:S04]  /*71e0*/  LD.E R11, desc[UR36][R12.64+0xb4] ;  /* 0x0000b4240c0b7980 */ /* 0x000f28000c101900 */
[----:B----4-:R1:W-:Y:S04]  /*71f0*/  STS.64 [R26+0xb0], R10 ;  /* 0x0000b00a1a007388 */ /* 0x0103e80000000a00 */
[----:B--2---:R-:W2:Y:S04]  /*7200*/  LD.E R14, desc[UR36][R12.64+0xb8] ;  /* 0x0000b8240c0e7980 */ /* 0x004ea8000c101900 */
[----:B------:R-:W2:Y:S01]  /*7210*/  LD.E R15, desc[UR36][R12.64+0xbc] ;  /* 0x0000bc240c0f7980 */ /* 0x000ea2000c101900 */
[----:B------:R-:W-:Y:S01]  /*7220*/  IADD3 R0, P0, PT, R12, 0xc0, RZ ;  /* 0x000000c00c007810 */ /* 0x000fe20007f1e0ff */
[----:B------:R-:W-:-:S04]  /*7230*/  VIADD R3, R26, 0xc0 ;  /* 0x000000c01a037836 */ /* 0x000fc80000000000 */
[----:B---3--:R-:W-:Y:S02]  /*7240*/  IMAD.X R21, RZ, RZ, R13, P0 ;  /* 0x000000ffff157224 */ /* 0x008fe400000e060d */
[----:B0-----:R-:W-:Y:S02]  /*7250*/  IMAD.MOV.U32 R6, RZ, RZ, R0 ;  /* 0x000000ffff067224 */ /* 0x001fe400078e0000 */
[----:B------:R-:W-:Y:S01]  /*7260*/  IMAD.MOV.U32 R7, RZ, RZ, R21 ;  /* 0x000000ffff077224 */ /* 0x000fe200078e0015 */
[----:B--2---:R1:W-:Y:S06]  /*7270*/  STS.64 [R26+0xb8], R14 ;  /* 0x0000b80e1a007388 */ /* 0x0043ec0000000a00 */
.L_x_105:
[----:B------:R-:W-:Y:S05]  /*7280*/  @!P1 BRA `(.L_x_102) ;  /* 0x0000000000909947 */ /* 0x000fea0003800000 */
[----:B------:R-:W-:Y:S01]  /*7290*/  VIADD R0, R27, 0xffffffff ;  /* 0xffffffff1b007836 */ /* 0x000fe20000000000 */
[----:B------:R-:W-:-:S04]  /*72a0*/  LOP3.LUT R24, R9, 0x3, RZ, 0xc0, !PT ;  /* 0x0000000309187812 */ /* 0x000fc800078ec0ff */
[----:B------:R-:W-:Y:S02]  /*72b0*/  ISETP.GE.U32.AND P0, PT, R0, 0x3, PT ;  /* 0x000000030000780c */ /* 0x000fe40003f06070 */
[----:B------:R-:W-:-:S11]  /*72c0*/  ISETP.NE.AND P1, PT, R24, RZ, PT ;  /* 0x000000ff1800720c */ /* 0x000fd60003f25270 */
[----:B------:R-:W-:Y:S05]  /*72d0*/  @!P0 BRA `(.L_x_106) ;  /* 0x0000000000448947 */ /* 0x000fea0003800000 */
[----:B-1----:R-:W2:Y:S04]  /*72e0*/  LD.E R10, desc[UR36][R6.64] ;  /* 0x00000024060a7980 */ /* 0x002ea8000c101900 */
[----:B------:R-:W2:Y:S04]  /*72f0*/  LD.E R11, desc[UR36][R6.64+0x4] ;  /* 0x00000424060b7980 */ /* 0x000ea8000c101900 */
[----:B--2---:R-:W-:Y:S04]  /*7300*/  STS.64 [R3], R10 ;  /* 0x0000000a03007388 */ /* 0x004fe80000000a00 */
[----:B------:R-:W2:Y:S04]  /*7310*/  LD.E R12, desc[UR36][R6.64+0x8] ;  /* 0x00000824060c7980 */ /* 0x000ea8000c101900 */
[----:B------:R-:W2:Y:S04]  /*7320*/  LD.E R13, desc[UR36][R6.64+0xc] ;  /* 0x00000c24060d7980 */ /* 0x000ea8000c101900 */
[----:B--2---:R-:W-:Y:S04]  /*7330*/  STS.64 [R3+0x8], R12 ;  /* 0x0000080c03007388 */ /* 0x004fe80000000a00 */
[----:B------:R-:W2:Y:S04]  /*7340*/  LD.E R14, desc[UR36][R6.64+0x10] ;  /* 0x00001024060e7980 */ /* 0x000ea8000c101900 */
[----:B------:R-:W2:Y:S01]  /*7350*/  LD.E R15, desc[UR36][R6.64+0x14] ;  /* 0x00001424060f7980 */ /* 0x000ea2000c101900 */
[----:B------:R-:W-:-:S03]  /*7360*/  IADD3 R0, P0, PT, R6, 0x20, RZ ;  /* 0x0000002006007810 */ /* 0x000fc60007f1e0ff */
[----:B--2---:R-:W-:Y:S04]  /*7370*/  STS.64 [R3+0x10], R14 ;  /* 0x0000100e03007388 */ /* 0x004fe80000000a00 */
[----:B------:R-:W2:Y:S04]  /*7380*/  LD.E R20, desc[UR36][R6.64+0x18] ;  /* 0x0000182406147980 */ /* 0x000ea8000c101900 */
[----:B------:R0:W2:Y:S01]  /*7390*/  LD.E R21, desc[UR36][R6.64+0x1c] ;  /* 0x00001c2406157980 */ /* 0x0000a2000c101900 */
[----:B------:R-:W-:Y:S02]  /*73a0*/  IMAD.X R9, RZ, RZ, R7, P0 ;  /* 0x000000ffff097224 */ /* 0x000fe400000e0607 */
[----:B0-----:R-:W-:-:S02]  /*73b0*/  IMAD.MOV.U32 R6, RZ, RZ, R0 ;  /* 0x000000ffff067224 */ /* 0x001fc400078e0000 */
[----:B------:R-:W-:Y:S01]  /*73c0*/  IMAD.MOV.U32 R7, RZ, RZ, R9 ;  /* 0x000000ffff077224 */ /* 0x000fe200078e0009 */
[----:B--2---:R0:W-:Y:S02]  /*73d0*/  STS.64 [R3+0x18], R20 ;  /* 0x0000181403007388 */ /* 0x0041e40000000a00 */
[----:B0-----:R-:W-:-:S07]  /*73e0*/  VIADD R3, R3, 0x20 ;  /* 0x0000002003037836 */ /* 0x001fce0000000000 */
.L_x_106:
[----:B------:R-:W-:Y:S05]  /*73f0*/  @!P1 BRA `(.L_x_102) ;  /* 0x0000000000349947 */ /* 0x000fea0003800000 */
[----:B-1----:R-:W2:Y:S04]  /*7400*/  LD.E R10, desc[UR36][R6.64] ;  /* 0x00000024060a7980 */ /* 0x002ea8000c101900 */
[----:B------:R-:W2:Y:S01]  /*7410*/  LD.E R11, desc[UR36][R6.64+0x4] ;  /* 0x00000424060b7980 */ /* 0x000ea2000c101900 */
[----:B------:R-:W-:-:S03]  /*7420*/  ISETP.NE.AND P0, PT, R24, 0x1, PT ;  /* 0x000000011800780c */ /* 0x000fc60003f05270 */
[----:B--2---:R2:W-:Y:S10]  /*7430*/  STS.64 [R3], R10 ;  /* 0x0000000a03007388 */ /* 0x0045f40000000a00 */
[----:B------:R-:W-:Y:S05]  /*7440*/  @!P0 BRA `(.L_x_102) ;  /* 0x0000000000208947 */ /* 0x000fea0003800000 */
[----:B--2---:R-:W2:Y:S04]  /*7450*/  LD.E R10, desc[UR36][R6.64+0x8] ;  /* 0x00000824060a7980 */ /* 0x004ea8000c101900 */
[----:B------:R-:W2:Y:S01]  /*7460*/  LD.E R11, desc[UR36][R6.64+0xc] ;  /* 0x00000c24060b7980 */ /* 0x000ea2000c101900 */
[----:B------:R-:W-:-:S03]  /*7470*/  ISETP.NE.AND P0, PT, R24, 0x2, PT ;  /* 0x000000021800780c */ /* 0x000fc60003f05270 */
[----:B--2---:R3:W-:Y:S10]  /*7480*/  STS.64 [R3+0x8], R10 ;  /* 0x0000080a03007388 */ /* 0x0047f40000000a00 */
[----:B------:R-:W-:Y:S05]  /*7490*/  @!P0 BRA `(.L_x_102) ;  /* 0x00000000000c8947 */ /* 0x000fea0003800000 */
[----:B---3--:R-:W2:Y:S04]  /*74a0*/  LD.E R10, desc[UR36][R6.64+0x10] ;  /* 0x00001024060a7980 */ /* 0x008ea8000c101900 */
[----:B------:R-:W2:Y:S04]  /*74b0*/  LD.E R11, desc[UR36][R6.64+0x14] ;  /* 0x00001424060b7980 */ /* 0x000ea8000c101900 */
[----:B--2---:R4:W-:Y:S02]  /*74c0*/  STS.64 [R3+0x10], R10 ;  /* 0x0000100a03007388 */ /* 0x0049e40000000a00 */
.L_x_102:
[----:B------:R-:W-:Y:S05]  /*74d0*/  BSYNC.RECONVERGENT B0 ;  /* 0x0000000000007941 */ /* 0x000fea0003800200 */
.L_x_58:
[----:B------:R-:W-:-:S13]  /*74e0*/  ISETP.NE.AND P0, PT, R8, RZ, PT ;  /* 0x000000ff0800720c */ /* 0x000fda0003f05270 */
[----:B------:R-:W-:Y:S05]  /*74f0*/  @!P0 BREAK.RELIABLE B3 ;  /* 0x0000000000038942 */ /* 0x000fea0003800100 */
[----:B------:R-:W-:Y:S05]  /*7500*/  @!P0 BRA `(.L_x_101) ;  /* 0x0000000000148947 */ /* 0x000fea0003800000 */
[----:B------:R-:W-:Y:S05]  /*7510*/  BSYNC.RELIABLE B3 ;  /* 0x0000000000037941 */ /* 0x000fea0003800100 */
.L_x_57:
[----:B------:R-:W-:-:S04]  /*7520*/  MOV R0, 0x1d8 ;  /* 0x000001d800007802 */ /* 0x000fc80000000f00 */
[----:B0-----:R0:W0:Y:S03]  /*7530*/  LDC.64 R6, c[0x4][R0] ;  /* 0x0100000000067b82 */ /* 0x0010260000000a00 */
[----:B-1----:R-:W-:-:S07]  /*7540*/  LEPC R20, `(.L_x_101) ;  /* 0x000000001014794e */ /* 0x002fce0000000000 */
[----:B0-234-:R-:W-:Y:S05]  /*7550*/  CALL.ABS.NOINC R6 ;  /* 0x0000000006007343 */ /* 0x01dfea0003c00000 */
.L_x_101:
[----:B------:R-:W-:Y:S05]  /*7560*/  BSYNC.RECONVERGENT B6 ;  /* 0x0000000000067941 */ /* 0x000fea0003800200 */
.L_x_56:
[----:B------:R-:W5:Y:S01]  /*7570*/  S2UR UR5, SR_CgaCtaId ;  /* 0x00000000000579c3 */ /* 0x000f620000008800 */
[----:B------:R-:W-:Y:S02]  /*7580*/  UMOV UR4, 0x400 ;  /* 0x0000040000047882 */ /* 0x000fe40000000000 */
[----:B-----5:R-:W-:-:S09]  /*7590*/  ULEA UR4, UR5, UR4, 0x18 ;  /* 0x0000000405047291 */ /* 0x020fd2000f8ec0ff */
[----:B--234-:R-:W2:Y:S02]  /*75a0*/  LDS R3, [UR4+0x10] ;  /* 0x00001004ff037984 */ /* 0x01cea40008000800 */
[----:B------:R-:W3:Y:S02]  /*75b0*/  LDCU.64 UR4, c[0x0][0x388] ;  /* 0x00007100ff0477ac */ /* 0x000ee40008000a00 */
[----:B---3--:R-:W-:-:S06]  /*75c0*/  UIMAD.WIDE.U32 UR4, UR38, 0x4, UR4 ;  /* 0x00000004260478a5 */ /* 0x008fcc000f8e0004 */
[----:B------:R-:W-:Y:S02]  /*75d0*/  IMAD.U32 R4, RZ, RZ, UR4 ;  /* 0x00000004ff047e24 */ /* 0x000fe4000f8e00ff */
[----:B------:R-:W-:-:S05]  /*75e0*/  IMAD.U32 R5, RZ, RZ, UR5 ;  /* 0x00000005ff057e24 */ /* 0x000fca000f8e00ff */
[----:B--2---:R2:W-:Y:S02]  /*75f0*/  STG.E desc[UR36][R4.64], R3 ;  /* 0x0000000304007986 */ /* 0x0045e4000c101924 */
.L_x_30:
[----:B------:R-:W3:Y:S02]  /*7600*/  LDCU UR4, c[0x0][0x380] ;  /* 0x00007000ff0477ac */ /* 0x000ee40008000800 */
[----:B---3--:R-:W-:Y:S01]  /*7610*/  ISETP.GE.AND P0, PT, R2, UR4, PT ;  /* 0x0000000402007c0c */ /* 0x008fe2000bf06270 */
[----:B------:R-:W-:Y:S05]  /*7620*/  WARPSYNC.ALL ;  /* 0x0000000000007948 */ /* 0x000fea0003800000 */
[----:B------:R-:W-:Y:S01]  /*7630*/  BSSY.RECONVERGENT B0, `(.L_x_107) ;  /* 0x00000a4000007945 */ /* 0x000fe20003800200 */
[----:B------:R-:W-:Y:S06]  /*7640*/  BAR.SYNC.DEFER_BLOCKING 0x0 ;  /* 0x0000000000007b1d */ /* 0x000fec0000010000 */
[----:B------:R-:W-:Y:S05]  /*7650*/  @P0 BRA `(.L_x_108) ;  /* 0x0000000800840947 */ /* 0x000fea0003800000 */
[----:B0-----:R0:W5:Y:S04]  /*7660*/  LDL.64 R12, [R1+0x8] ;  /* 0x00000800010c7983 */ /* 0x0011680000100a00 */
[----:B------:R0:W5:Y:S04]  /*7670*/  LDL.64 R6, [R1+0x10] ;  /* 0x0000100001067983 */ /* 0x0001680000100a00 */
[----:B--2---:R0:W5:Y:S01]  /*7680*/  LDL.64 R4, [R1+0x18] ;  /* 0x0000180001047983 */ /* 0x0041620000100a00 */
[----:B------:R-:W2:Y:S01]  /*7690*/  S2UR UR5, SR_CgaCtaId ;  /* 0x00000000000579c3 */ /* 0x000ea20000008800 */
[----:B------:R-:W-:Y:S01]  /*76a0*/  UMOV UR4, 0x400 ;  /* 0x0000040000047882 */ /* 0x000fe20000000000 */
[----:B------:R-:W-:Y:S01]  /*76b0*/  BSSY.RECONVERGENT B1, `(.L_x_109) ;  /* 0x0000095000017945 */ /* 0x000fe20003800200 */
[----:B------:R-:W-:Y:S01]  /*76c0*/  IMAD.MOV.U32 R0, RZ, RZ, R2 ;  /* 0x000000ffff007224 */ /* 0x000fe200078e0002 */
[----:B--2---:R-:W-:-:S09]  /*76d0*/  ULEA UR4, UR5, UR4, 0x18 ;  /* 0x0000000405047291 */ /* 0x004fd2000f8ec0ff */
[----:B0-----:R-:W2:Y:S03]  /*76e0*/  LDS R3, [UR4] ;  /* 0x00000004ff037984 */ /* 0x001ea60008000800 */
.L_x_123:
[----:B------:R-:W0:Y:S01]  /*76f0*/  LDCU UR4, c[0x0][0x380] ;  /* 0x00007000ff0477ac */ /* 0x000e220008000800 */
[----:B------:R-:W-:Y:S01]  /*7700*/  VIADD R0, R0, UR41 ;  /* 0x0000002900007c36 */ /* 0x000fe20008000000 */
[----:B------:R-:W-:Y:S01]  /*7710*/  BSSY.RECONVERGENT B2, `(.L_x_110) ;  /* 0x000004f000027945 */ /* 0x000fe20003800200 */
[----:B0-----:R-:W-:-:S03]  /*7720*/  UISETP.GE.AND UP0, UPT, UR4, 0x1, UPT ;  /* 0x000000010400788c */ /* 0x001fc6000bf06270 */
[----:B------:R-:W-:-:S06]  /*7730*/  ISETP.GE.AND P1, PT, R0, UR4, PT ;  /* 0x0000000400007c0c */ /* 0x000fcc000bf26270 */
[----:B------:R-:W-:Y:S07]  /*7740*/  BRA.U !UP0, `(.L_x_111) ;  /* 0x0000000108fc7547 */ /* 0x000fee000b800000 */
[----:B-----5:R-:W-:Y:S01]  /*7750*/  SHF.R.U32.HI R8, RZ, 0x2, R13 ;  /* 0x00000002ff087819 */ /* 0x020fe2000001160d */
[----:B-1----:R-:W0:Y:S01]  /*7760*/  S2R R15, SR_CgaCtaId ;  /* 0x00000000000f7919 */ /* 0x002e220000008800 */
[----:B------:R-:W-:Y:S01]  /*7770*/  IMAD.SHL.U32 R9, R5, 0x10, RZ ;  /* 0x0000001005097824 */ /* 0x000fe200078e00ff */
[----:B------:R-:W-:Y:S01]  /*7780*/  BSSY.RECONVERGENT B3, `(.L_x_112) ;  /* 0x000001b000037945 */ /* 0x000fe20003800200 */
[----:B------:R-:W-:Y:S01]  /*7790*/  LOP3.LUT R8, R8, R13, RZ, 0x3c, !PT ;  /* 0x0000000d08087212 */ /* 0x000fe200078e3cff */
[----:B------:R-:W-:-:S04]  /*77a0*/  IMAD.MOV.U32 R11, RZ, RZ, 0x2f800000 ;  /* 0x2f800000ff0b7424 */ /* 0x000fc800078e00ff */
[----:B------:R-:W-:-:S05]  /*77b0*/  IMAD.SHL.U32 R10, R8, 0x2, RZ ;  /* 0x00000002080a7824 */ /* 0x000fca00078e00ff */
[----:B------:R-:W-:-:S04]  /*77c0*/  LOP3.LUT R10, R8, R10, R9, 0x96, !PT ;  /* 0x0000000a080a7212 */ /* 0x000fc800078e9609 */
[----:B------:R-:W-:Y:S02]  /*77d0*/  LOP3.LUT R9, R10, R5, RZ, 0x3c, !PT ;  /* 0x000000050a097212 */ /* 0x000fe400078e3cff */
[----:B------:R-:W-:Y:S02]  /*77e0*/  MOV R10, 0x400 ;  /* 0x00000400000a7802 */ /* 0x000fe40000000f00 */
[----:B------:R-:W-:-:S03]  /*77f0*/  IADD3 R8, PT, PT, R12, 0x587c5, R9 ;  /* 0x000587c50c087810 */ /* 0x000fc60007ffe009 */
[----:B------:R-:W-:Y:S01]  /*7800*/  VIADD R10, R10, 0x10 ;  /* 0x000000100a0a7836 */ /* 0x000fe20000000000 */
[----:B------:R-:W-:-:S05]  /*7810*/  I2FP.F32.U32 R8, R8 ;  /* 0x0000000800087245 */ /* 0x000fca0000201000 */
[----:B------:R-:W-:Y:S01]  /*7820*/  FFMA R8, R8, R11, 1.1641532182693481445e-10 ;  /* 0x2f00000008087423 */ /* 0x000fe2000000000b */
[----:B0-----:R-:W-:Y:S02]  /*7830*/  LEA R20, R15, R10, 0x18 ;  /* 0x0000000a0f147211 */ /* 0x001fe400078ec0ff */
[----:B------:R-:W-:Y:S01]  /*7840*/  CS2R R10, SRZ ;  /* 0x00000000000a7805 */ /* 0x000fe2000001ff00 */
[----:B--2---:R-:W-:-:S07]  /*7850*/  FMUL R8, R3, R8 ;  /* 0x0000000803087220 */ /* 0x004fce0000400000 */
.L_x_114:
[----:B------:R-:W-:-:S05]  /*7860*/  IMAD R13, R10, 0x8, R20 ;  /* 0x000000080a0d7824 */ /* 0x000fca00078e0214 */
[----:B------:R-:W0:Y:S02]  /*7870*/  LDS.64 R14, [R13] ;  /* 0x000000000d0e7984 */ /* 0x000e240000000a00 */
[----:B0-----:R-:W-:-:S05]  /*7880*/  FADD R11, R14, R11 ;  /* 0x0000000b0e0b7221 */ /* 0x001fca0000000000 */
[----:B------:R-:W-:-:S13]  /*7890*/  FSETP.GEU.AND P0, PT, R8, R11, PT ;  /* 0x0000000b0800720b */ /* 0x000fda0003f0e000 */
[----:B------:R-:W-:Y:S05]  /*78a0*/  @!P0 BRA `(.L_x_113) ;  /* 0x0000000000188947 */ /* 0x000fea0003800000 */
[----:B------:R-:W0:Y:S01]  /*78b0*/  LDCU UR4, c[0x0][0x380] ;  /* 0x00007000ff0477ac */ /* 0x000e220008000800 */
[----:B------:R-:W-:-:S05]  /*78c0*/  VIADD R10, R10, 0x1 ;  /* 0x000000010a0a7836 */ /* 0x000fca0000000000 */
[----:B0-----:R-:W-:-:S13]  /*78d0*/  ISETP.NE.AND P0, PT, R10, UR4, PT ;  /* 0x000000040a007c0c */ /* 0x001fda000bf05270 */
[----:B------:R-:W-:Y:S05]  /*78e0*/  @P0 BRA `(.L_x_114) ;  /* 0xfffffffc00dc0947 */ /* 0x000fea000383ffff */
[----:B------:R-:W-:Y:S01]  /*78f0*/  IMAD.MOV.U32 R10, RZ, RZ, -0x1 ;  /* 0xffffffffff0a7424 */ /* 0x000fe200078e00ff */
[----:B------:R-:W-:Y:S06]  /*7900*/  BRA `(.L_x_115) ;  /* 0x0000000000087947 */ /* 0x000fec0003800000 */
.L_x_113:
[----:B------:R-:W-:Y:S01]  /*7910*/  FADD R3, R3, -R14 ;  /* 0x8000000e03037221 */ /* 0x000fe20000000000 */
[----:B------:R-:W-:-:S07]  /*7920*/  IMAD.MOV.U32 R22, RZ, RZ, R15 ;  /* 0x000000ffff167224 */ /* 0x000fce00078e000f */
.L_x_115:
[----:B------:R-:W-:Y:S05]  /*7930*/  BSYNC.RECONVERGENT B3 ;  /* 0x0000000000037941 */ /* 0x000fea0003800200 */
.L_x_112:
[----:B------:R-:W-:Y:S01]  /*7940*/  SHF.R.U32.HI R11, RZ, 0x2, R6 ;  /* 0x00000002ff0b7819 */ /* 0x000fe20000011606 */
[----:B------:R-:W-:-:S03]  /*7950*/  IMAD.MOV.U32 R15, RZ, RZ, RZ ;  /* 0x000000ffff0f7224 */ /* 0x000fc600078e00ff */
[----:B------:R-:W-:Y:S01]  /*7960*/  LOP3.LUT R11, R11, R6, RZ, 0x3c, !PT ;  /* 0x000000060b0b7212 */ /* 0x000fe200078e3cff */
[----:B------:R-:W-:-:S04]  /*7970*/  IMAD.SHL.U32 R6, R9, 0x10, RZ ;  /* 0x0000001009067824 */ /* 0x000fc800078e00ff */
[----:B------:R-:W-:-:S05]  /*7980*/  IMAD.SHL.U32 R8, R11, 0x2, RZ ;  /* 0x000000020b087824 */ /* 0x000fca00078e00ff */
[----:B------:R-:W-:Y:S01]  /*7990*/  LOP3.LUT R6, R11, R8, R6, 0x96, !PT ;  /* 0x000000080b067212 */ /* 0x000fe200078e9606 */
[----:B------:R-:W-:-:S03]  /*79a0*/  IMAD.MOV.U32 R11, RZ, RZ, 0x2f800000 ;  /* 0x2f800000ff0b7424 */ /* 0x000fc600078e00ff */
[----:B------:R-:W-:-:S04]  /*79b0*/  LOP3.LUT R13, R6, R9, RZ, 0x3c, !PT ;  /* 0x00000009060d7212 */ /* 0x000fc800078e3cff */
[----:B------:R-:W-:-:S04]  /*79c0*/  IADD3 R6, PT, PT, R12, 0xb0f8a, R13 ;  /* 0x000b0f8a0c067810 */ /* 0x000fc80007ffe00d */
[----:B------:R-:W-:-:S05]  /*79d0*/  I2FP.F32.U32 R6, R6 ;  /* 0x0000000600067245 */ /* 0x000fca0000201000 */
[----:B------:R-:W-:Y:S01]  /*79e0*/  FFMA R6, R6, R11, 1.1641532182693481445e-10 ;  /* 0x2f00000006067423 */ /* 0x000fe2000000000b */
[----:B------:R-:W-:-:S03]  /*79f0*/  IMAD.MOV.U32 R11, RZ, RZ, RZ ;  /* 0x000000ffff0b7224 */ /* 0x000fc600078e00ff */
[----:B------:R-:W-:-:S07]  /*7a00*/  FMUL R6, R3, R6 ;  /* 0x0000000603067220 */ /* 0x000fce0000400000 */
.L_x_120:
[----:B------:R-:W-:Y:S01]  /*7a10*/  ISETP.NE.AND P0, PT, R15, R10, PT ;  /* 0x0000000a0f00720c */ /* 0x000fe20003f05270 */
[----:B------:R-:W-:-:S12]  /*7a20*/  BSSY.RELIABLE B3, `(.L_x_116) ;  /* 0x000000d000037945 */ /* 0x000fd80003800100 */
[----:B------:R-:W-:Y:S05]  /*7a30*/  @!P0 BRA `(.L_x_117) ;  /* 0x0000000000188947 */ /* 0x000fea0003800000 */
[----:B------:R-:W-:-:S05]  /*7a40*/  IMAD R8, R15, 0x8, R20 ;  /* 0x000000080f087824 */ /* 0x000fca00078e0214 */
[----:B------:R-:W0:Y:S02]  /*7a50*/  LDS.64 R16, [R8] ;  /* 0x0000000008107984 */ /* 0x000e240000000a00 */
[----:B0-----:R-:W-:-:S05]  /*7a60*/  FADD R11, R11, R16 ;  /* 0x000000100b0b7221 */ /* 0x001fca0000000000 */
[----:B------:R-:W-:-:S13]  /*7a70*/  FSETP.GEU.AND P0, PT, R6, R11, PT ;  /* 0x0000000b0600720b */ /* 0x000fda0003f0e000 */
[----:B------:R-:W-:Y:S05]  /*7a80*/  @!P0 BREAK.RELIABLE B3 ;  /* 0x0000000000038942 */ /* 0x000fea0003800100 */
[----:B------:R-:W-:Y:S05]  /*7a90*/  @!P0 BRA `(.L_x_118) ;  /* 0x00000000001c8947 */ /* 0x000fea0003800000 */
.L_x_117:
[----:B------:R-:W0:Y:S01]  /*7aa0*/  LDCU UR4, c[0x0][0x380] ;  /* 0x00007000ff0477ac */ /* 0x000e220008000800 */
[----:B------:R-:W-:-:S05]  /*7ab0*/  VIADD R15, R15, 0x1 ;  /* 0x000000010f0f7836 */ /* 0x000fca0000000000 */
[----:B0-----:R-:W-:-:S13]  /*7ac0*/  ISETP.NE.AND P0, PT, R15, UR4, PT ;  /* 0x000000040f007c0c */ /* 0x001fda000bf05270 */
[----:B------:R-:W-:Y:S05]  /*7ad0*/  @!P0 BREAK.RELIABLE B3 ;  /* 0x0000000000038942 */ /* 0x000fea0003800100 */
[----:B------:R-:W-:Y:S05]  /*7ae0*/  @!P0 BRA `(.L_x_119) ;  /* 0x0000000000448947 */ /* 0x000fea0003800000 */
[----:B------:R-:W-:Y:S05]  /*7af0*/  BSYNC.RELIABLE B3 ;  /* 0x0000000000037941 */ /* 0x000fea0003800100 */
.L_x_116:
[----:B------:R-:W-:Y:S05]  /*7b00*/  BRA `(.L_x_120) ;  /* 0xfffffffc00c07947 */ /* 0x000fea000383ffff */
.L_x_118:
[----:B------:R-:W-:Y:S01]  /*7b10*/  FADD R3, R3, -R16 ;  /* 0x8000001003037221 */ /* 0x000fe20000000000 */
[----:B------:R-:W-:Y:S01]  /*7b20*/  IMAD.MOV.U32 R23, RZ, RZ, R17 ;  /* 0x000000ffff177224 */ /* 0x000fe200078e0011 */
[----:B------:R-:W-:Y:S06]  /*7b30*/  BRA `(.L_x_119) ;  /* 0x0000000000307947 */ /* 0x000fec0003800000 */
.L_x_111:
[----:B-----5:R-:W-:Y:S01]  /*7b40*/  SHF.R.U32.HI R8, RZ, 0x2, R13 ;  /* 0x00000002ff087819 */ /* 0x020fe2000001160d */
[----:B------:R-:W-:Y:S01]  /*7b50*/  IMAD.SHL.U32 R9, R5, 0x10, RZ ;  /* 0x0000001005097824 */ /* 0x000fe200078e00ff */
[----:B-1----:R-:W-:Y:S02]  /*7b60*/  SHF.R.U32.HI R11, RZ, 0x2, R6 ;  /* 0x00000002ff0b7819 */ /* 0x002fe40000011606 */
[----:B------:R-:W-:Y:S02]  /*7b70*/  LOP3.LUT R8, R8, R13, RZ, 0x3c, !PT ;  /* 0x0000000d08087212 */ /* 0x000fe400078e3cff */
[----:B------:R-:W-:-:S03]  /*7b80*/  LOP3.LUT R11, R11, R6, RZ, 0x3c, !PT ;  /* 0x000000060b0b7212 */ /* 0x000fc600078e3cff */
[----:B------:R-:W-:-:S05]  /*7b90*/  IMAD.SHL.U32 R10, R8, 0x2, RZ ;  /* 0x00000002080a7824 */ /* 0x000fca00078e00ff */
[----:B------:R-:W-:Y:S01]  /*7ba0*/  LOP3.LUT R10, R8, R10, R9, 0x96, !PT ;  /* 0x0000000a080a7212 */ /* 0x000fe200078e9609 */
[----:B------:R-:W-:-:S03]  /*7bb0*/  IMAD.SHL.U32 R8, R11, 0x2, RZ ;  /* 0x000000020b087824 */ /* 0x000fc600078e00ff */
[----:B------:R-:W-:-:S05]  /*7bc0*/  LOP3.LUT R9, R10, R5, RZ, 0x3c, !PT ;  /* 0x000000050a097212 */ /* 0x000fca00078e3cff */
[----:B------:R-:W-:-:S05]  /*7bd0*/  IMAD.SHL.U32 R6, R9, 0x10, RZ ;  /* 0x0000001009067824 */ /* 0x000fca00078e00ff */
[----:B------:R-:W-:-:S04]  /*7be0*/  LOP3.LUT R6, R11, R8, R6, 0x96, !PT ;  /* 0x000000080b067212 */ /* 0x000fc800078e9606 */
[----:B------:R-:W-:-:S07]  /*7bf0*/  LOP3.LUT R13, R6, R9, RZ, 0x3c, !PT ;  /* 0x00000009060d7212 */ /* 0x000fce00078e3cff */
.L_x_119:
[----:B------:R-:W-:Y:S05]  /*7c00*/  BSYNC.RECONVERGENT B2 ;  /* 0x0000000000027941 */ /* 0x000fea0003800200 */
.L_x_110:
[----:B------:R-:W-:Y:S01]  /*7c10*/  SHF.R.U32.HI R6, RZ, 0x2, R7 ;  /* 0x00000002ff067819 */ /* 0x000fe20000011607 */
[----:B------:R-:W-:Y:S01]  /*7c20*/  IMAD.MOV.U32 R10, RZ, RZ, 0x2f800000 ;  /* 0x2f800000ff0a7424 */ /* 0x000fe200078e00ff */
[----:B------:R-:W-:Y:S01]  /*7c30*/  SHF.R.U32.HI R11, RZ, 0x2, R4 ;  /* 0x00000002ff0b7819 */ /* 0x000fe20000011604 */
[----:B------:R-:W-:Y:S01]  /*7c40*/  UMOV UR4, 0x9999999a ;  /* 0x9999999a00047882 */ /* 0x000fe20000000000 */
[----:B------:R-:W-:Y:S01]  /*7c50*/  LOP3.LUT R6, R6, R7, RZ, 0x3c, !PT ;  /* 0x0000000706067212 */ /* 0x000fe200078e3cff */
[----:B------:R-:W-:Y:S01]  /*7c60*/  IMAD.SHL.U32 R7, R13, 0x10, RZ ;  /* 0x000000100d077824 */ /* 0x000fe200078e00ff */
[----:B------:R-:W-:Y:S01]  /*7c70*/  LOP3.LUT R11, R11, R4, RZ, 0x3c, !PT ;  /* 0x000000040b0b7212 */ /* 0x000fe200078e3cff */
[----:B------:R-:W-:Y:S01]  /*7c80*/  UMOV UR5, 0x3fa99999 ;  /* 0x3fa9999900057882 */ /* 0x000fe20000000000 */
[----:B------:R-:W-:Y:S01]  /*7c90*/  BSSY.RECONVERGENT B2, `(.L_x_121) ;  /* 0x0000032000027945 */ /* 0x000fe20003800200 */
[----:B------:R-:W-:-:S05]  /*7ca0*/  IMAD.SHL.U32 R8, R6, 0x2, RZ ;  /* 0x0000000206087824 */ /* 0x000fca00078e00ff */
[----:B------:R-:W-:Y:S01]  /*7cb0*/  LOP3.LUT R8, R6, R8, R7, 0x96, !PT ;  /* 0x0000000806087212 */ /* 0x000fe200078e9607 */
[----:B------:R-:W-:-:S03]  /*7cc0*/  IMAD.SHL.U32 R6, R11, 0x2, RZ ;  /* 0x000000020b067824 */ /* 0x000fc600078e00ff */
[----:B------:R-:W-:Y:S01]  /*7cd0*/  LOP3.LUT R15, R8, R13, RZ, 0x3c, !PT ;  /* 0x0000000d080f7212 */ /* 0x000fe200078e3cff */
[----:B------:R-:W-:-:S04]  /*7ce0*/  VIADD R8, R12, 0x161f14 ;  /* 0x00161f140c087836 */ /* 0x000fc80000000000 */
[----:B------:R-:W-:-:S05]  /*7cf0*/  IMAD.SHL.U32 R4, R15, 0x10, RZ ;  /* 0x000000100f047824 */ /* 0x000fca00078e00ff */
[----:B------:R-:W-:-:S04]  /*7d00*/  LOP3.LUT R4, R11, R6, R4, 0x96, !PT ;  /* 0x000000060b047212 */ /* 0x000fc800078e9604 */
[----:B------:R-:W-:Y:S02]  /*7d10*/  LOP3.LUT R21, R4, R15, RZ, 0x3c, !PT ;  /* 0x0000000f04157212 */ /* 0x000fe400078e3cff */
[----:B------:R-:W-:-:S03]  /*7d20*/  IADD3 R4, PT, PT, R12, 0x10974f, R15 ;  /* 0x0010974f0c047810 */ /* 0x000fc60007ffe00f */
[----:B------:R-:W-:-:S05]  /*7d30*/  IMAD.IADD R6, R21, 0x1, R8 ;  /* 0x0000000115067824 */ /* 0x000fca00078e0208 */
[----:B------:R-:W-:Y:S02]  /*7d40*/  I2FP.F32.U32 R7, R6 ;  /* 0x0000000600077245 */ /* 0x000fe40000201000 */
[----:B------:R-:W-:-:S03]  /*7d50*/  SHF.R.U32.HI R6, RZ, 0x2, R4 ;  /* 0x00000002ff067819 */ /* 0x000fc60000011604 */
[----:B------:R-:W-:Y:S01]  /*7d60*/  FFMA R7, R7, R10, 1.1641532182693481445e-10 ;  /* 0x2f00000007077423 */ /* 0x000fe2000000000a */
[----:B------:R-:W-:Y:S02]  /*7d70*/  IMAD.MOV.U32 R10, RZ, RZ, -0x1 ;  /* 0xffffffffff0a7424 */ /* 0x000fe400078e00ff */
[----:B------:R-:W-:-:S03]  /*7d80*/  IMAD.HI.U32 R11, R6, 0x24924925, RZ ;  /* 0x24924925060b7827 */ /* 0x000fc600078e00ff */
[----:B------:R-:W0:Y:S01]  /*7d90*/  F2F.F64.F32 R6, R7 ;  /* 0x0000000700067310 */ /* 0x000e220000201800 */
[----:B------:R-:W-:-:S05]  /*7da0*/  IMAD R11, R11, -0x1c, R4 ;  /* 0xffffffe40b0b7824 */ /* 0x000fca00078e0204 */
[----:B------:R-:W-:Y:S02]  /*7db0*/  IADD3 R4, PT, PT, -R11, 0x20, RZ ;  /* 0x000000200b047810 */ /* 0x000fe40007ffe1ff */
[----:B------:R-:W-:Y:S02]  /*7dc0*/  SHF.L.U32 R11, R10, R11, RZ ;  /* 0x0000000b0a0b7219 */ /* 0x000fe400000006ff */
[----:B------:R-:W-:Y:S02]  /*7dd0*/  SHF.R.U32.HI R4, RZ, R4, R10 ;  /* 0x00000004ff047219 */ /* 0x000fe4000001160a */
[----:B------:R-:W-:Y:S02]  /*7de0*/  LOP3.LUT R11, R11, R22, RZ, 0xc0, !PT ;  /* 0x000000160b0b7212 */ /* 0x000fe400078ec0ff */
[----:B------:R-:W-:Y:S01]  /*7df0*/  LOP3.LUT R4, R4, R23, RZ, 0xc0, !PT ;  /* 0x0000001704047212 */ /* 0x000fe200078ec0ff */
[----:B0-----:R-:W-:Y:S01]  /*7e00*/  DSETP.GEU.AND P0, PT, R6, UR4, PT ;  /* 0x0000000406007e2a */ /* 0x001fe2000bf0e000 */
[----:B------:R-:W-:-:S03]  /*7e10*/  IMAD.MOV.U32 R6, RZ, RZ, R9 ;  /* 0x000000ffff067224 */ /* 0x000fc600078e0009 */
[----:B------:R-:W-:Y:S02]  /*7e20*/  IMAD.IADD R17, R11, 0x1, R4 ;  /* 0x000000010b117824 */ /* 0x000fe400078e0204 */
[----:B------:R-:W-:Y:S02]  /*7e30*/  IMAD.MOV.U32 R7, RZ, RZ, R13 ;  /* 0x000000ffff077224 */ /* 0x000fe400078e000d */
[----:B------:R-:W-:Y:S02]  /*7e40*/  IMAD.MOV.U32 R4, RZ, RZ, R15 ;  /* 0x000000ffff047224 */ /* 0x000fe400078e000f */
[----:B------:R-:W-:-:S04]  /*7e50*/  IMAD.MOV.U32 R11, RZ, RZ, R21 ;  /* 0x000000ffff0b7224 */ /* 0x000fc800078e0015 */
[----:B------:R-:W-:Y:S05]  /*7e60*/  @P0 BRA `(.L_x_122) ;  /* 0x0000000000500947 */ /* 0x000fea0003800000 */
[----:B------:R-:W-:Y:S01]  /*7e70*/  SHF.R.U32.HI R4, RZ, 0x2, R5 ;  /* 0x00000002ff047819 */ /* 0x000fe20000011605 */
[----:B------:R-:W-:Y:S02]  /*7e80*/  VIADD R8, R12, 0x1ba6d9 ;  /* 0x001ba6d90c087836 */ /* 0x000fe40000000000 */
[----:B------:R-:W-:Y:S01]  /*7e90*/  IMAD.MOV.U32 R7, RZ, RZ, R15 ;  /* 0x000000ffff077224 */ /* 0x000fe200078e000f */
[----:B------:R-:W-:Y:S01]  /*7ea0*/  LOP3.LUT R4, R4, R5, RZ, 0x3c, !PT ;  /* 0x0000000504047212 */ /* 0x000fe200078e3cff */
[----:B------:R-:W-:-:S04]  /*7eb0*/  IMAD.SHL.U32 R5, R21, 0x10, RZ ;  /* 0x0000001015057824 */ /* 0x000fc800078e00ff */
[----:B------:R-:W-:-:S05]  /*7ec0*/  IMAD.SHL.U32 R6, R4, 0x2, RZ ;  /* 0x0000000204067824 */ /* 0x000fca00078e00ff */
[----:B------:R-:W-:-:S04]  /*7ed0*/  LOP3.LUT R6, R4, R6, R5, 0x96, !PT ;  /* 0x0000000604067212 */ /* 0x000fc800078e9605 */
[----:B------:R-:W-:-:S05]  /*7ee0*/  LOP3.LUT R11, R6, R21, RZ, 0x3c, !PT ;  /* 0x00000015060b7212 */ /* 0x000fca00078e3cff */
[----:B------:R-:W-:-:S04]  /*7ef0*/  IMAD.IADD R4, R11, 0x1, R8 ;  /* 0x000000010b047824 */ /* 0x000fc800078e0208 */
[----:B------:R-:W-:-:S04]  /*7f00*/  IMAD.HI.U32 R5, R4, 0x2f684bdb, RZ ;  /* 0x2f684bdb04057827 */ /* 0x000fc800078e00ff */
[----:B------:R-:W-:-:S05]  /*7f10*/  IMAD.IADD R6, R4, 0x1, -R5 ;  /* 0x0000000104067824 */ /* 0x000fca00078e0a05 */
[----:B------:R-:W-:-:S04]  /*7f20*/  LEA.HI R6, R6, R5, RZ, 0x1f ;  /* 0x0000000506067211 */ /* 0x000fc800078ff8ff */
[----:B------:R-:W-:Y:S01]  /*7f30*/  SHF.R.U32.HI R5, RZ, 0x4, R6 ;  /* 0x00000004ff057819 */ /* 0x000fe20000011606 */
[----:B------:R-:W-:-:S04]  /*7f40*/  IMAD.MOV.U32 R6, RZ, RZ, 0x1 ;  /* 0x00000001ff067424 */ /* 0x000fc800078e00ff */
[----:B------:R-:W-:Y:S02]  /*7f50*/  IMAD R5, R5, -0x1b, R4 ;  /* 0xffffffe505057824 */ /* 0x000fe400078e0204 */
[----:B------:R-:W-:-:S03]  /*7f60*/  IMAD.MOV.U32 R4, RZ, RZ, R21 ;  /* 0x000000ffff047224 */ /* 0x000fc600078e0015 */
[----:B------:R-:W-:Y:S01]  /*7f70*/  SHF.L.U32 R6, R6, R5, RZ ;  /* 0x0000000506067219 */ /* 0x000fe200000006ff */
[----:B------:R-:W-:-:S03]  /*7f80*/  IMAD.MOV.U32 R5, RZ, RZ, R9 ;  /* 0x000000ffff057224 */ /* 0x000fc600078e0009 */
[----:B------:R-:W-:Y:S01]  /*7f90*/  LOP3.LUT R17, R6, R17, RZ, 0x3c, !PT ;  /* 0x0000001106117212 */ /* 0x000fe200078e3cff */
[----:B------:R-:W-:-:S07]  /*7fa0*/  IMAD.MOV.U32 R6, RZ, RZ, R13 ;  /* 0x000000ffff067224 */ /* 0x000fce00078e000d */
.L_x_122:
[----:B------:R-:W-:Y:S05]  /*7fb0*/  BSYNC.RECONVERGENT B2 ;  /* 0x0000000000027941 */ /* 0x000fea0003800200 */
.L_x_121:
[----:B------:R-:W-:Y:S02]  /*7fc0*/  IMAD.MOV.U32 R13, RZ, RZ, R5 ;  /* 0x000000ffff0d7224 */ /* 0x000fe400078e0005 */
[----:B------:R-:W-:Y:S02]  /*7fd0*/  IMAD.MOV.U32 R12, RZ, RZ, R8 ;  /* 0x000000ffff0c7224 */ /* 0x000fe400078e0008 */
[----:B------:R-:W-:Y:S01]  /*7fe0*/  IMAD.MOV.U32 R5, RZ, RZ, R11 ;  /* 0x000000ffff057224 */ /* 0x000fe200078e000b */
[----:B------:R-:W-:Y:S06]  /*7ff0*/  @!P1 BRA `(.L_x_123) ;  /* 0xfffffff400bc9947 */ /* 0x000fec000383ffff */
[----:B------:R-:W-:Y:S05]  /*8000*/  BSYNC.RECONVERGENT B1 ;  /* 0x0000000000017941 */ /* 0x000fea0003800200 */
.L_x_109:
[----:B------:R-:W-:Y:S01]  /*8010*/  IMAD.MOV.U32 R10, RZ, RZ, R4 ;  /* 0x000000ffff0a7224 */ /* 0x000fe200078e0004 */
[----:B------:R3:W-:Y:S01]  /*8020*/  STL.64 [R1+0x10], R6 ;  /* 0x0000100601007387 */ /* 0x0007e20000100a00 */
[----:B------:R-:W-:Y:S02]  /*8030*/  IMAD.MOV.U32 R9, RZ, RZ, R13 ;  /* 0x000000ffff097224 */ /* 0x000fe400078e000d */
[----:B------:R-:W-:Y:S01]  /*8040*/  IMAD.MOV.U32 R16, RZ, RZ, RZ ;  /* 0x000000ffff107224 */ /* 0x000fe200078e00ff */
[----:B------:R3:W-:Y:S04]  /*8050*/  STL.64 [R1+0x18], R10 ;  /* 0x0000180a01007387 */ /* 0x0007e80000100a00 */
[----:B------:R3:W-:Y:S02]  /*8060*/  STL.64 [R1+0x8], R8 ;  /* 0x0000080801007387 */ /* 0x0007e40000100a00 */
.L_x_108:
[----:B------:R-:W-:Y:S05]  /*8070*/  BSYNC.RECONVERGENT B0 ;  /* 0x0000000000007941 */ /* 0x000fea0003800200 */
.L_x_107:
[----:B------:R-:W-:Y:S05]  /*8080*/  WARPSYNC.ALL ;  /* 0x0000000000007948 */ /* 0x000fea0003800000 */
[----:B------:R-:W-:Y:S01]  /*8090*/  BAR.SYNC.DEFER_BLOCKING 0x0 ;  /* 0x0000000000007b1d */ /* 0x000fe20000010000 */
[----:B------:R-:W-:-:S05]  /*80a0*/  ISETP.NE.AND P0, PT, R2, RZ, PT ;  /* 0x000000ff0200720c */ /* 0x000fca0003f05270 */
[----:B------:R-:W4:Y:S01]  /*80b0*/  LDCU UR4, c[0x0][0x380] ;  /* 0x00007000ff0477ac */ /* 0x000f220008000800 */
[----:B------:R-:W-:Y:S07]  /*80c0*/  BSSY.RECONVERGENT B0, `(.L_x_124) ;  /* 0x0000011000007945 */ /* 0x000fee0003800200 */
[----:B--2---:R-:W2:Y:S01]  /*80d0*/  @!P0 S2R R3, SR_CgaCtaId ;  /* 0x0000000000038919 */ /* 0x004ea20000008800 */
[----:B------:R-:W-:-:S04]  /*80e0*/  @!P0 MOV R0, 0x400 ;  /* 0x0000040000008802 */ /* 0x000fc80000000f00 */
[----:B--2---:R-:W-:-:S05]  /*80f0*/  @!P0 LEA R0, R3, R0, 0x18 ;  /* 0x0000000003008211 */ /* 0x004fca00078ec0ff */
[----:B------:R2:W0:Y:S01]  /*8100*/  @!P0 LDS.64 R16, [R0+0x10] ;  /* 0x0000100000108984 */ /* 0x0004220000000a00 */
[----:B----4-:R-:W-:-:S13]  /*8110*/  ISETP.GE.AND P0, PT, R2, UR4, PT ;  /* 0x0000000402007c0c */ /* 0x010fda000bf06270 */
[----:B--2---:R-:W-:Y:S05]  /*8120*/  @P0 BRA `(.L_x_125) ;  /* 0x0000000000280947 */ /* 0x004fea0003800000 */
[----:B------:R-:W2:Y:S01]  /*8130*/  S2R R4, SR_CgaCtaId ;  /* 0x0000000000047919 */ /* 0x000ea20000008800 */
[----:B------:R-:W-:-:S05]  /*8140*/  MOV R0, 0x400 ;  /* 0x0000040000007802 */ /* 0x000fca0000000f00 */
[----:B------:R-:W-:Y:S02]  /*8150*/  VIADD R3, R0, 0x10 ;  /* 0x0000001000037836 */ /* 0x000fe40000000000 */
[----:B------:R-:W-:-:S03]  /*8160*/  IMAD.MOV.U32 R0, RZ, RZ, R2 ;  /* 0x000000ffff007224 */ /* 0x000fc600078e0002 */
[----:B--2---:R-:W-:-:S07]  /*8170*/  LEA R5, R4, R3, 0x18 ;  /* 0x0000000304057211 */ /* 0x004fce00078ec0ff */
.L_x_126:
[C---:B------:R-:W-:Y:S02]  /*8180*/  IMAD R3, R0.reuse, 0x8, R5 ;  /* 0x0000000800037824 */ /* 0x040fe400078e0205 */
[----:B------:R-:W-:-:S03]  /*8190*/  VIADD R0, R0, UR41 ;  /* 0x0000002900007c36 */ /* 0x000fc60008000000 */
[----:B0-----:R2:W-:Y:S02]  /*81a0*/  STS.64 [R3], R16 ;  /* 0x0000001003007388 */ /* 0x0015e40000000a00 */
[----:B------:R-:W-:-:S13]  /*81b0*/  ISETP.GE.AND P0, PT, R0, UR4, PT ;  /* 0x0000000400007c0c */ /* 0x000fda000bf06270 */
[----:B--2---:R-:W-:Y:S05]  /*81c0*/  @!P0 BRA `(.L_x_126) ;  /* 0xfffffffc00ec8947 */ /* 0x004fea000383ffff */
.L_x_125:
[----:B------:R-:W-:Y:S05]  /*81d0*/  BSYNC.RECONVERGENT B0 ;  /* 0x0000000000007941 */ /* 0x000fea0003800200 */
.L_x_124:
[----:B------:R-:W2:Y:S01]  /*81e0*/  LDCU UR4, c[0x0][0x384] ;  /* 0x00007080ff0477ac */ /* 0x000ea20008000800 */
[----:B------:R-:W-:-:S04]  /*81f0*/  UIADD3 UR38, UPT, UPT, UR38, 0x1, URZ ;  /* 0x0000000126267890 */ /* 0x000fc8000fffe0ff */
[----:B--2---:R-:W-:Y:S01]  /*8200*/  UISETP.NE.AND UP0, UPT, UR38, UR4, UPT ;  /* 0x000000042600728c */ /* 0x004fe2000bf05270 */
[----:B------:R-:W-:Y:S08]  /*8210*/  BAR.SYNC.DEFER_BLOCKING 0x0 ;  /* 0x0000000000007b1d */ /* 0x000ff00000010000 */
[----:B------:R-:W-:Y:S05]  /*8220*/  BRA.U UP0, `(.L_x_127) ;  /* 0xffffffa900707547 */ /* 0x000fea000b83ffff */
[----:B------:R-:W-:Y:S05]  /*8230*/  EXIT ;  /* 0x000000000000794d */ /* 0x000fea0003800000 */
.L_x_33:
[----:B------:R-:W-:Y:S02]  /*8240*/  MOV R0, 0x1d8 ;  /* 0x000001d800007802 */ /* 0x000fe40000000f00 */
[----:B------:R-:W-:Y:S02]  /*8250*/  CS2R R4, SRZ ;  /* 0x0000000000047805 */ /* 0x000fe4000001ff00 */
[----:B------:R0:W1:Y:S05]  /*8260*/  LDC.64 R2, c[0x4][R0] ;  /* 0x0100000000027b82 */ /* 0x00006a0000000a00 */
[----:B------:R-:W-:-:S07]  /*8270*/  LEPC R20, `(.L_x_128) ;  /* 0x000000001014794e */ /* 0x000fce0000000000 */
[----:B01----:R-:W-:Y:S05]  /*8280*/  CALL.ABS.NOINC R2 ;  /* 0x0000000002007343 */ /* 0x003fea0003c00000 */
.L_x_128:
[----:B------:R-:W0:Y:S01]  /*8290*/  LDC.64 R2, c[0x4][0x1b8] ;  /* 0x01006e00ff027b82 */ /* 0x000e220000000a00 */
[----:B------:R-:W-:Y:S01]  /*82a0*/  MOV R0, 0x1c8 ;  /* 0x000001c800007802 */ /* 0x000fe20000000f00 */
[----:B------:R-:W1:Y:S01]  /*82b0*/  LDCU.64 UR4, c[0x4][0x1c0] ;  /* 0x01003800ff0477ac */ /* 0x000e620008000a00 */
[----:B------:R-:W-:Y:S02]  /*82c0*/  IMAD.U32 R6, RZ, RZ, UR39 ;  /* 0x00000027ff067e24 */ /* 0x000fe4000f8e00ff */
[----:B------:R-:W-:-:S03]  /*82d0*/  IMAD.U32 R7, RZ, RZ, UR40 ;  /* 0x00000028ff077e24 */ /* 0x000fc6000f8e00ff */
[----:B------:R2:W3:Y:S01]  /*82e0*/  LDC.64 R8, c[0x4][R0] ;  /* 0x0100000000087b82 */ /* 0x0004e20000000a00 */
[----:B-1----:R-:W-:Y:S02]  /*82f0*/  IMAD.U32 R4, RZ, RZ, UR4 ;  /* 0x00000004ff047e24 */ /* 0x002fe4000f8e00ff */
[----:B------:R-:W-:Y:S01]  /*8300*/  IMAD.U32 R5, RZ, RZ, UR5 ;  /* 0x00000005ff057e24 */ /* 0x000fe2000f8e00ff */
[----:B0-----:R2:W-:Y:S06]  /*8310*/  STL.64 [R1], R2 ;  /* 0x0000000201007387 */ /* 0x0015ec0000100a00 */
[----:B------:R-:W-:-:S07]  /*8320*/  LEPC R20, `(.L_x_129) ;  /* 0x000000001014794e */ /* 0x000fce0000000000 */
[----:B--23--:R-:W-:Y:S05]  /*8330*/  CALL.ABS.NOINC R8 ;  /* 0x0000000008007343 */ /* 0x00cfea0003c00000 */
.L_x_129:
[----:B------:R-:W-:Y:S05]  /*8340*/  BPT.TRAP 0x1 ;  /* 0x000000040000795c */ /* 0x000fea0000300000 */
        .weak           $__internal_0_$__cuda_sm20_rcp_rn_f32_slowpath
        .type           $__internal_0_$__cuda_sm20_rcp_rn_f32_slowpath,@function
        .size           $__internal_0_$__cuda_sm20_rcp_rn_f32_slowpath,($__internal_1_$__cuda_sm3x_div_rn_noftz_f32_slowpath - $__internal_0_$__cuda_sm20_rcp_rn_f32_slowpath)
$__internal_0_$__cuda_sm20_rcp_rn_f32_slowpath:
[----:B------:R-:W-:Y:S01]  /*8350*/  IMAD.SHL.U32 R0, R9, 0x2, RZ ;  /* 0x0000000209007824 */ /* 0x000fe200078e00ff */
[----:B------:R-:W-:Y:S04]  /*8360*/  BSSY.RECONVERGENT B1, `(.L_x_130) ;  /* 0x0000031000017945 */ /* 0x000fe80003800200 */
[----:B------:R-:W-:Y:S01]  /*8370*/  SHF.R.U32.HI R11, RZ, 0x18, R0 ;  /* 0x00000018ff0b7819 */ /* 0x000fe20000011600 */
[----:B------:R-:W-:-:S03]  /*8380*/  IMAD.MOV.U32 R0, RZ, RZ, R9 ;  /* 0x000000ffff007224 */ /* 0x000fc600078e0009 */
[----:B------:R-:W-:-:S13]  /*8390*/  ISETP.NE.U32.AND P0, PT, R11, RZ, PT ;  /* 0x000000ff0b00720c */ /* 0x000fda0003f05070 */
[----:B------:R-:W-:Y:S05]  /*83a0*/  @P0 BRA `(.L_x_131) ;  /* 0x0000000000280947 */ /* 0x000fea0003800000 */
[----:B------:R-:W-:-:S05]  /*83b0*/  IMAD.SHL.U32 R3, R0, 0x2, RZ ;  /* 0x0000000200037824 */ /* 0x000fca00078e00ff */
[----:B------:R-:W-:-:S13]  /*83c0*/  ISETP.NE.AND P0, PT, R3, RZ, PT ;  /* 0x000000ff0300720c */ /* 0x000fda0003f05270 */
[----:B------:R-:W-:Y:S01]  /*83d0*/  @P0 FFMA R7, R0, 1.84467440737095516160e+19, RZ ;  /* 0x5f80000000070823 */ /* 0x000fe200000000ff */
[----:B------:R-:W-:Y:S08]  /*83e0*/  @!P0 MUFU.RCP R6, R0 ;  /* 0x0000000000068308 */ /* 0x000ff00000001000 */
[----:B------:R-:W0:Y:S02]  /*83f0*/  @P0 MUFU.RCP R8, R7 ;  /* 0x0000000700080308 */ /* 0x000e240000001000 */
[----:B0-----:R-:W-:-:S04]  /*8400*/  @P0 FFMA R3, R7, R8, -1 ;  /* 0xbf80000007030423 */ /* 0x001fc80000000008 */
[----:B------:R-:W-:-:S04]  /*8410*/  @P0 FADD.FTZ R3, -R3, -RZ ;  /* 0x800000ff03030221 */ /* 0x000fc80000010100 */
[----:B------:R-:W-:-:S04]  /*8420*/  @P0 FFMA R3, R8, R3, R8 ;  /* 0x0000000308030223 */ /* 0x000fc80000000008 */
[----:B------:R-:W-:Y:S01]  /*8430*/  @P0 FFMA R6, R3, 1.84467440737095516160e+19, RZ ;  /* 0x5f80000003060823 */ /* 0x000fe200000000ff */
[----:B------:R-:W-:Y:S06]  /*8440*/  BRA `(.L_x_132) ;  /* 0x0000000000887947 */ /* 0x000fec0003800000 */
.L_x_131:
[----:B------:R-:W-:-:S05]  /*8450*/  VIADD R12, R11, 0xffffff03 ;  /* 0xffffff030b0c7836 */ /* 0x000fca0000000000 */
[----:B------:R-:W-:-:S13]  /*8460*/  ISETP.GT.U32.AND P0, PT, R12, 0x1, PT ;  /* 0x000000010c00780c */ /* 0x000fda0003f04070 */
[----:B------:R-:W-:Y:S05]  /*8470*/  @P0 BRA `(.L_x_133) ;  /* 0x0000000000780947 */ /* 0x000fea0003800000 */
[----:B------:R-:W-:Y:S01]  /*8480*/  LOP3.LUT R3, R0, 0x7fffff, RZ, 0xc0, !PT ;  /* 0x007fffff00037812 */ /* 0x000fe200078ec0ff */
[----:B------:R-:W-:-:S03]  /*8490*/  IMAD.MOV.U32 R9, RZ, RZ, 0x3 ;  /* 0x00000003ff097424 */ /* 0x000fc600078e00ff */
[----:B------:R-:W-:Y:S02]  /*84a0*/  LOP3.LUT R3, R3, 0x3f800000, RZ, 0xfc, !PT ;  /* 0x3f80000003037812 */ /* 0x000fe400078efcff */
[----:B------:R-:W-:Y:S02]  /*84b0*/  SHF.L.U32 R9, R9, R12, RZ ;  /* 0x0000000c09097219 */ /* 0x000fe400000006ff */
[----:B------:R-:W0:Y:S02]  /*84c0*/  MUFU.RCP R6, R3 ;  /* 0x0000000300067308 */ /* 0x000e240000001000 */
[----:B0-----:R-:W-:-:S04]  /*84d0*/  FFMA R7, R3, R6, -1 ;  /* 0xbf80000003077423 */ /* 0x001fc80000000006 */
[----:B------:R-:W-:-:S04]  /*84e0*/  FADD.FTZ R7, -R7, -RZ ;  /* 0x800000ff07077221 */ /* 0x000fc80000010100 */
[CCC-:B------:R-:W-:Y:S01]  /*84f0*/  FFMA.RM R8, R6.reuse, R7.reuse, R6.reuse ;  /* 0x0000000706087223 */ /* 0x1c0fe20000004006 */
[----:B------:R-:W-:-:S04]  /*8500*/  FFMA.RP R7, R6, R7, R6 ;  /* 0x0000000706077223 */ /* 0x000fc80000008006 */
[C---:B------:R-:W-:Y:S02]  /*8510*/  LOP3.LUT R6, R8.reuse, 0x7fffff, RZ, 0xc0, !PT ;  /* 0x007fffff08067812 */ /* 0x040fe400078ec0ff */
[----:B------:R-:W-:Y:S02]  /*8520*/  FSETP.NEU.FTZ.AND P0, PT, R8, R7, PT ;  /* 0x000000070800720b */ /* 0x000fe40003f1d000 */
[----:B------:R-:W-:Y:S02]  /*8530*/  LOP3.LUT R6, R6, 0x800000, RZ, 0xfc, !PT ;  /* 0x0080000006067812 */ /* 0x000fe400078efcff */
[----:B------:R-:W-:Y:S02]  /*8540*/  SEL R7, RZ, 0xffffffff, !P0 ;  /* 0xffffffffff077807 */ /* 0x000fe40004000000 */
[----:B------:R-:W-:-:S03]  /*8550*/  LOP3.LUT R9, R9, R6, RZ, 0xc0, !PT ;  /* 0x0000000609097212 */ /* 0x000fc600078ec0ff */
[----:B------:R-:W-:Y:S01]  /*8560*/  IMAD.MOV R7, RZ, RZ, -R7 ;  /* 0x000000ffff077224 */ /* 0x000fe200078e0a07 */
[----:B------:R-:W-:-:S04]  /*8570*/  SHF.R.U32.HI R9, RZ, R12, R9 ;  /* 0x0000000cff097219 */ /* 0x000fc80000011609 */
[----:B------:R-:W-:Y:S02]  /*8580*/  LOP3.LUT P1, RZ, R7, R12, R6, 0xf8, !PT ;  /* 0x0000000c07ff7212 */ /* 0x000fe4000782f806 */
[C---:B------:R-:W-:Y:S02]  /*8590*/  LOP3.LUT P0, RZ, R9.reuse, 0x1, RZ, 0xc0, !PT ;  /* 0x0000000109ff7812 */ /* 0x040fe4000780c0ff */
[----:B------:R-:W-:-:S04]  /*85a0*/  LOP3.LUT P2, RZ, R9, 0x2, RZ, 0xc0, !PT ;  /* 0x0000000209ff7812 */ /* 0x000fc8000784c0ff */
[----:B------:R-:W-:Y:S02]  /*85b0*/  PLOP3.LUT P0, PT, P0, P1, P2, 0xe0, 0x0 ;  /* 0x000000000000781c */ /* 0x000fe40000703c20 */
[----:B------:R-:W-:Y:S02]  /*85c0*/  LOP3.LUT P1, RZ, R0, 0x7fffff, RZ, 0xc0, !PT ;  /* 0x007fffff00ff7812 */ /* 0x000fe4000782c0ff */
[----:B------:R-:W-:-:S05]  /*85d0*/  SEL R3, RZ, 0x1, !P0 ;  /* 0x00000001ff037807 */ /* 0x000fca0004000000 */
[----:B------:R-:W-:-:S05]  /*85e0*/  IMAD.MOV R3, RZ, RZ, -R3 ;  /* 0x000000ffff037224 */ /* 0x000fca00078e0a03 */
[----:B------:R-:W-:Y:S01]  /*85f0*/  ISETP.GE.AND P0, PT, R3, RZ, PT ;  /* 0x000000ff0300720c */ /* 0x000fe20003f06270 */
[----:B------:R-:W-:-:S05]  /*8600*/  VIADD R3, R11, 0xffffff04 ;  /* 0xffffff040b037836 */ /* 0x000fca0000000000 */
[----:B------:R-:W-:-:S07]  /*8610*/  SHF.R.U32.HI R3, RZ, R3, R6 ;  /* 0x00000003ff037219 */ /* 0x000fce0000011606 */
[----:B------:R-:W-:-:S04]  /*8620*/  @!P0 VIADD R3, R3, 0x1 ;  /* 0x0000000103038836 */ /* 0x000fc80000000000 */
[----:B------:R-:W-:-:S05]  /*8630*/  @!P1 IMAD.SHL.U32 R3, R3, 0x2, RZ ;  /* 0x0000000203039824 */ /* 0x000fca00078e00ff */
[----:B------:R-:W-:Y:S01]  /*8640*/  LOP3.LUT R6, R3, 0x80000000, R0, 0xf8, !PT ;  /* 0x8000000003067812 */ /* 0x000fe200078ef800 */
[----:B------:R-:W-:Y:S06]  /*8650*/  BRA `(.L_x_132) ;  /* 0x0000000000047947 */ /* 0x000fec0003800000 */
.L_x_133:
[----:B------:R0:W1:Y:S02]  /*8660*/  MUFU.RCP R6, R0 ;  /* 0x0000000000067308 */ /* 0x0000640000001000 */
.L_x_132:
[----:B------:R-:W-:Y:S05]  /*8670*/  BSYNC.RECONVERGENT B1 ;  /* 0x0000000000017941 */ /* 0x000fea0003800200 */
.L_x_130:
[----:B01----:R-:W-:Y:S02]  /*8680*/  IMAD.MOV.U32 R0, RZ, RZ, R6 ;  /* 0x000000ffff007224 */ /* 0x003fe400078e0006 */
[----:B------:R-:W-:Y:S02]  /*8690*/  IMAD.MOV.U32 R6, RZ, RZ, R10 ;  /* 0x000000ffff067224 */ /* 0x000fe400078e000a */
[----:B------:R-:W-:-:S04]  /*86a0*/  IMAD.MOV.U32 R7, RZ, RZ, 0x0 ;  /* 0x00000000ff077424 */ /* 0x000fc800078e00ff */
[----:B------:R-:W-:Y:S05]  /*86b0*/  RET.REL.NODEC R6 `(_Z17persistentThreadsiiPfj) ;  /* 0xffffff7806507950 */ /* 0x000fea0003c3ffff */
        .weak           $__internal_1_$__cuda_sm3x_div_rn_noftz_f32_slowpath
        .type           $__internal_1_$__cuda_sm3x_div_rn_noftz_f32_slowpath,@function
        .size           $__internal_1_$__cuda_sm3x_div_rn_noftz_f32_slowpath,(.L_x_147 - $__internal_1_$__cuda_sm3x_div_rn_noftz_f32_slowpath)
$__internal_1_$__cuda_sm3x_div_rn_noftz_f32_slowpath:
[----:B------:R-:W-:Y:S01]  /*86c0*/  SHF.R.U32.HI R11, RZ, 0x17, R6 ;  /* 0x00000017ff0b7819 */ /* 0x000fe20000011606 */
[----:B------:R-:W-:Y:S01]  /*86d0*/  BSSY.RECONVERGENT B1, `(.L_x_134) ;  /* 0x0000064000017945 */ /* 0x000fe20003800200 */
[----:B------:R-:W-:Y:S01]  /*86e0*/  SHF.R.U32.HI R0, RZ, 0x17, R3 ;  /* 0x00000017ff007819 */ /* 0x000fe20000011603 */
[----:B------:R-:W-:Y:S01]  /*86f0*/  IMAD.MOV.U32 R12, RZ, RZ, 0x42c80000 ;  /* 0x42c80000ff0c7424 */ /* 0x000fe200078e00ff */
[----:B------:R-:W-:Y:S02]  /*8700*/  LOP3.LUT R11, R11, 0xff, RZ, 0xc0, !PT ;  /* 0x000000ff0b0b7812 */ /* 0x000fe400078ec0ff */
[----:B------:R-:W-:-:S03]  /*8710*/  LOP3.LUT R20, R0, 0xff, RZ, 0xc0, !PT ;  /* 0x000000ff00147812 */ /* 0x000fc600078ec0ff */
[----:B------:R-:W-:Y:S02]  /*8720*/  VIADD R14, R11, 0xffffffff ;  /* 0xffffffff0b0e7836 */ /* 0x000fe40000000000 */
[----:B------:R-:W-:-:S03]  /*8730*/  VIADD R15, R20, 0xffffffff ;  /* 0xffffffff140f7836 */ /* 0x000fc60000000000 */
[----:B------:R-:W-:-:S04]  /*8740*/  ISETP.GT.U32.AND P0, PT, R14, 0xfd, PT ;  /* 0x000000fd0e00780c */ /* 0x000fc80003f04070 */
[----:B------:R-:W-:-:S13]  /*8750*/  ISETP.GT.U32.OR P0, PT, R15, 0xfd, P0 ;  /* 0x000000fd0f00780c */ /* 0x000fda0000704470 */
[----:B------:R-:W-:Y:S01]  /*8760*/  @!P0 IMAD.MOV.U32 R13, RZ, RZ, RZ ;  /* 0x000000ffff0d8224 */ /* 0x000fe200078e00ff */
[----:B------:R-:W-:Y:S06]  /*8770*/  @!P0 BRA `(.L_x_135) ;  /* 0x0000000000608947 */ /* 0x000fec0003800000 */
[----:B------:R-:W-:Y:S01]  /*8780*/  IMAD.MOV.U32 R0, RZ, RZ, 0x42c80000 ;  /* 0x42c80000ff007424 */ /* 0x000fe200078e00ff */
[----:B------:R-:W-:-:S04]  /*8790*/  FSETP.GTU.FTZ.AND P0, PT, |R3|, +INF , PT ;  /* 0x7f8000000300780b */ /* 0x000fc80003f1c200 */
[----:B------:R-:W-:-:S04]  /*87a0*/  FSETP.GTU.FTZ.AND P1, PT, |R0|, +INF , PT ;  /* 0x7f8000000000780b */ /* 0x000fc80003f3c200 */
[----:B------:R-:W-:-:S13]  /*87b0*/  PLOP3.LUT P0, PT, P0, P1, PT, 0xf8, 0x8f ;  /* 0x00000000008f781c */ /* 0x000fda0000703f70 */
[----:B------:R-:W-:Y:S05]  /*87c0*/  @P0 BRA `(.L_x_136) ;  /* 0x00000004004c0947 */ /* 0x000fea0003800000 */
[----:B------:R-:W-:-:S13]  /*87d0*/  LOP3.LUT P0, RZ, R12, 0x7fffffff, R3, 0xc8, !PT ;  /* 0x7fffffff0cff7812 */ /* 0x000fda000780c803 */
[----:B------:R-:W-:Y:S05]  /*87e0*/  @!P0 BRA `(.L_x_137) ;  /* 0x00000004003c8947 */ /* 0x000fea0003800000 */
[C---:B------:R-:W-:Y:S02]  /*87f0*/  FSETP.NEU.FTZ.AND P1, PT, |R3|.reuse, +INF , PT ;  /* 0x7f8000000300780b */ /* 0x040fe40003f3d200 */
[----:B------:R-:W-:Y:S02]  /*8800*/  FSETP.NEU.FTZ.AND P0, PT, |R0|, +INF , PT ;  /* 0x7f8000000000780b */ /* 0x000fe40003f1d200 */
[----:B------:R-:W-:-:S11]  /*8810*/  FSETP.NEU.FTZ.AND P2, PT, |R3|, +INF , PT ;  /* 0x7f8000000300780b */ /* 0x000fd60003f5d200 */
[----:B------:R-:W-:Y:S05]  /*8820*/  @!P0 BRA !P1, `(.L_x_137) ;  /* 0x00000004002c8947 */ /* 0x000fea0004800000 */
[----:B------:R-:W-:-:S04]  /*8830*/  LOP3.LUT P1, RZ, R3, 0x7fffffff, RZ, 0xc0, !PT ;  /* 0x7fffffff03ff7812 */ /* 0x000fc8000782c0ff */
[----:B------:R-:W-:-:S13]  /*8840*/  PLOP3.LUT P0, PT, P0, P1, PT, 0x2f, 0xf2 ;  /* 0x0000000000f2781c */ /* 0x000fda0000702577 */
[----:B------:R-:W-:Y:S05]  /*8850*/  @P0 BRA `(.L_x_138) ;  /* 0x0000000400180947 */ /* 0x000fea0003800000 */
[----:B------:R-:W-:-:S04]  /*8860*/  LOP3.LUT P0, RZ, R12, 0x7fffffff, RZ, 0xc0, !PT ;  /* 0x7fffffff0cff7812 */ /* 0x000fc8000780c0ff */
[----:B------:R-:W-:-:S13]  /*8870*/  PLOP3.LUT P0, PT, P2, P0, PT, 0x2f, 0xf2 ;  /* 0x0000000000f2781c */ /* 0x000fda0001700577 */
[----:B------:R-:W-:Y:S05]  /*8880*/  @P0 BRA `(.L_x_139) ;  /* 0x0000000400000947 */ /* 0x000fea0003800000 */
[----:B------:R-:W-:Y:S02]  /*8890*/  ISETP.GE.AND P0, PT, R15, RZ, PT ;  /* 0x000000ff0f00720c */ /* 0x000fe40003f06270 */
[----:B------:R-:W-:-:S11]  /*88a0*/  ISETP.GE.AND P1, PT, R14, RZ, PT ;  /* 0x000000ff0e00720c */ /* 0x000fd60003f26270 */
[----:B------:R-:W-:Y:S02]  /*88b0*/  @P0 IMAD.MOV.U32 R13, RZ, RZ, RZ ;  /* 0x000000ffff0d0224 */ /* 0x000fe400078e00ff */
[----:B------:R-:W-:Y:S01]  /*88c0*/  @!P0 FFMA R3, R3, 1.84467440737095516160e+19, RZ ;  /* 0x5f80000003038823 */ /* 0x000fe200000000ff */
[----:B------:R-:W-:Y:S02]  /*88d0*/  @!P0 IMAD.MOV.U32 R13, RZ, RZ, -0x40 ;  /* 0xffffffc0ff0d8424 */ /* 0x000fe400078e00ff */
[----:B------:R-:W-:Y:S02]  /*88e0*/  @!P1 FFMA R12, R0, 1.84467440737095516160e+19, RZ ;  /* 0x5f800000000c9823 */ /* 0x000fe400000000ff */
[----:B------:R-:W-:-:S07]  /*88f0*/  @!P1 VIADD R13, R13, 0x40 ;  /* 0x000000400d0d9836 */ /* 0x000fce0000000000 */
.L_x_135:
[----:B------:R-:W-:Y:S01]  /*8900*/  LEA R15, R11, 0xc0800000, 0x17 ;  /* 0xc08000000b0f7811 */ /* 0x000fe200078eb8ff */
[----:B------:R-:W-:Y:S04]  /*8910*/  BSSY.RECONVERGENT B2, `(.L_x_140) ;  /* 0x0000036000027945 */ /* 0x000fe80003800200 */
[----:B------:R-:W-:Y:S02]  /*8920*/  IMAD.IADD R15, R12, 0x1, -R15 ;  /* 0x000000010c0f7824 */ /* 0x000fe400078e0a0f */
[----:B------:R-:W-:Y:S02]  /*8930*/  VIADD R12, R20, 0xffffff81 ;  /* 0xffffff81140c7836 */ /* 0x000fe40000000000 */
[----:B------:R-:W0:Y:S01]  /*8940*/  MUFU.RCP R14, R15 ;  /* 0x0000000f000e7308 */ /* 0x000e220000001000 */
[----:B------:R-:W-:Y:S01]  /*8950*/  FADD.FTZ R21, -R15, -RZ ;  /* 0x800000ff0f157221 */ /* 0x000fe20000010100 */
[C---:B------:R-:W-:Y:S01]  /*8960*/  IMAD R0, R12.reuse, -0x800000, R3 ;  /* 0xff8000000c007824 */ /* 0x040fe200078e0203 */
[----:B------:R-:W-:-:S05]  /*8970*/  IADD3 R12, PT, PT, R12, 0x7f, -R11 ;  /* 0x0000007f0c0c7810 */ /* 0x000fca0007ffe80b */
[----:B------:R-:W-:Y:S02]  /*8980*/  IMAD.IADD R12, R12, 0x1, R13 ;  /* 0x000000010c0c7824 */ /* 0x000fe400078e020d */
[----:B0-----:R-:W-:-:S04]  /*8990*/  FFMA R25, R14, R21, 1 ;  /* 0x3f8000000e197423 */ /* 0x001fc80000000015 */
[----:B------:R-:W-:-:S04]  /*89a0*/  FFMA R20, R14, R25, R14 ;  /* 0x000000190e147223 */ /* 0x000fc8000000000e */
[----:B------:R-:W-:-:S04]  /*89b0*/  FFMA R3, R0, R20, RZ ;  /* 0x0000001400037223 */ /* 0x000fc800000000ff */
[----:B------:R-:W-:-:S04]  /*89c0*/  FFMA R14, R21, R3, R0 ;  /* 0x00000003150e7223 */ /* 0x000fc80000000000 */
[----:B------:R-:W-:-:S04]  /*89d0*/  FFMA R25, R20, R14, R3 ;  /* 0x0000000e14197223 */ /* 0x000fc80000000003 */
[----:B------:R-:W-:-:S04]  /*89e0*/  FFMA R14, R21, R25, R0 ;  /* 0x00000019150e7223 */ /* 0x000fc80000000000 */
[----:B------:R-:W-:-:S05]  /*89f0*/  FFMA R3, R20, R14, R25 ;  /* 0x0000000e14037223 */ /* 0x000fca0000000019 */
[----:B------:R-:W-:-:S04]  /*8a00*/  SHF.R.U32.HI R0, RZ, 0x17, R3 ;  /* 0x00000017ff007819 */ /* 0x000fc80000011603 */
[----:B------:R-:W-:-:S05]  /*8a10*/  LOP3.LUT R0, R0, 0xff, RZ, 0xc0, !PT ;  /* 0x000000ff00007812 */ /* 0x000fca00078ec0ff */
[----:B------:R-:W-:-:S04]  /*8a20*/  IMAD.IADD R15, R0, 0x1, R12 ;  /* 0x00000001000f7824 */ /* 0x000fc800078e020c */
[----:B------:R-:W-:-:S05]  /*8a30*/  VIADD R0, R15, 0xffffffff ;  /* 0xffffffff0f007836 */ /* 0x000fca0000000000 */
[----:B------:R-:W-:-:S13]  /*8a40*/  ISETP.GE.U32.AND P0, PT, R0, 0xfe, PT ;  /* 0x000000fe0000780c */ /* 0x000fda0003f06070 */
[----:B------:R-:W-:Y:S05]  /*8a50*/  @!P0 BRA `(.L_x_141) ;  /* 0x0000000000808947 */ /* 0x000fea0003800000 */
[----:B------:R-:W-:-:S13]  /*8a60*/  ISETP.GT.AND P0, PT, R15, 0xfe, PT ;  /* 0x000000fe0f00780c */ /* 0x000fda0003f04270 */
[----:B------:R-:W-:Y:S05]  /*8a70*/  @P0 BRA `(.L_x_142) ;  /* 0x00000000006c0947 */ /* 0x000fea0003800000 */
[----:B------:R-:W-:-:S13]  /*8a80*/  ISETP.GE.AND P0, PT, R15, 0x1, PT ;  /* 0x000000010f00780c */ /* 0x000fda0003f06270 */
[----:B------:R-:W-:Y:S05]  /*8a90*/  @P0 BRA `(.L_x_143) ;  /* 0x0000000000740947 */ /* 0x000fea0003800000 */
[----:B------:R-:W-:Y:S02]  /*8aa0*/  ISETP.GE.AND P0, PT, R15, -0x18, PT ;  /* 0xffffffe80f00780c */ /* 0x000fe40003f06270 */
[----:B------:R-:W-:-:S11]  /*8ab0*/  LOP3.LUT R3, R3, 0x80000000, RZ, 0xc0, !PT ;  /* 0x8000000003037812 */ /* 0x000fd600078ec0ff */
[----:B------:R-:W-:Y:S05]  /*8ac0*/  @!P0 BRA `(.L_x_143) ;  /* 0x0000000000688947 */ /* 0x000fea0003800000 */
[CCC-:B------:R-:W-:Y:S01]  /*8ad0*/  FFMA.RZ R0, R20.reuse, R14.reuse, R25.reuse ;  /* 0x0000000e14007223 */ /* 0x1c0fe2000000c019 */
[C---:B------:R-:W-:Y:S02]  /*8ae0*/  VIADD R13, R15.reuse, 0x20 ;  /* 0x000000200f0d7836 */ /* 0x040fe40000000000 */
[-CC-:B------:R-:W-:Y:S01]  /*8af0*/  FFMA.RM R11, R20, R14.reuse, R25.reuse ;  /* 0x0000000e140b7223 */ /* 0x180fe20000004019 */
[C---:B------:R-:W-:Y:S02]  /*8b00*/  ISETP.NE.AND P2, PT, R15.reuse, RZ, PT ;  /* 0x000000ff0f00720c */ /* 0x040fe40003f45270 */
[----:B------:R-:W-:Y:S01]  /*8b10*/  LOP3.LUT R12, R0, 0x7fffff, RZ, 0xc0, !PT ;  /* 0x007fffff000c7812 */ /* 0x000fe200078ec0ff */
[----:B------:R-:W-:Y:S01]  /*8b20*/  FFMA.RP R0, R20, R14, R25 ;  /* 0x0000000e14007223 */ /* 0x000fe20000008019 */
[----:B------:R-:W-:Y:S01]  /*8b30*/  IMAD.MOV R14, RZ, RZ, -R15 ;  /* 0x000000ffff0e7224 */ /* 0x000fe200078e0a0f */
[----:B------:R-:W-:Y:S02]  /*8b40*/  ISETP.NE.AND P1, PT, R15, RZ, PT ;  /* 0x000000ff0f00720c */ /* 0x000fe40003f25270 */
[----:B------:R-:W-:-:S02]  /*8b50*/  LOP3.LUT R12, R12, 0x800000, RZ, 0xfc, !PT ;  /* 0x008000000c0c7812 */ /* 0x000fc400078efcff */
[----:B------:R-:W-:Y:S02]  /*8b60*/  FSETP.NEU.FTZ.AND P0, PT, R0, R11, PT ;  /* 0x0000000b0000720b */ /* 0x000fe40003f1d000 */
[----:B------:R-:W-:Y:S02]  /*8b70*/  SHF.L.U32 R13, R12, R13, RZ ;  /* 0x0000000d0c0d7219 */ /* 0x000fe400000006ff */
[----:B------:R-:W-:Y:S02]  /*8b80*/  SEL R11, R14, RZ, P2 ;  /* 0x000000ff0e0b7207 */ /* 0x000fe40001000000 */
[----:B------:R-:W-:Y:S02]  /*8b90*/  ISETP.NE.AND P1, PT, R13, RZ, P1 ;  /* 0x000000ff0d00720c */ /* 0x000fe40000f25270 */
[----:B------:R-:W-:Y:S02]  /*8ba0*/  SHF.R.U32.HI R11, RZ, R11, R12 ;  /* 0x0000000bff0b7219 */ /* 0x000fe4000001160c */
[----:B------:R-:W-:-:S02]  /*8bb0*/  PLOP3.LUT P0, PT, P0, P1, PT, 0xf8, 0x8f ;  /* 0x00000000008f781c */ /* 0x000fc40000703f70 */
[----:B------:R-:W-:Y:S02]  /*8bc0*/  SHF.R.U32.HI R13, RZ, 0x1, R11 ;  /* 0x00000001ff0d7819 */ /* 0x000fe4000001160b */
[----:B------:R-:W-:-:S04]  /*8bd0*/  SEL R0, RZ, 0x1, !P0 ;  /* 0x00000001ff007807 */ /* 0x000fc80004000000 */
[----:B------:R-:W-:-:S04]  /*8be0*/  LOP3.LUT R0, R0, 0x1, R13, 0xf8, !PT ;  /* 0x0000000100007812 */ /* 0x000fc800078ef80d */
[----:B------:R-:W-:-:S05]  /*8bf0*/  LOP3.LUT R0, R0, R11, RZ, 0xc0, !PT ;  /* 0x0000000b00007212 */ /* 0x000fca00078ec0ff */
[----:B------:R-:W-:-:S05]  /*8c00*/  IMAD.IADD R0, R13, 0x1, R0 ;  /* 0x000000010d007824 */ /* 0x000fca00078e0200 */
[----:B------:R-:W-:Y:S01]  /*8c10*/  LOP3.LUT R3, R0, R3, RZ, 0xfc, !PT ;  /* 0x0000000300037212 */ /* 0x000fe200078efcff */
[----:B------:R-:W-:Y:S06]  /*8c20*/  BRA `(.L_x_143) ;  /* 0x0000000000107947 */ /* 0x000fec0003800000 */
.L_x_142:
[----:B------:R-:W-:-:S04]  /*8c30*/  LOP3.LUT R3, R3, 0x80000000, RZ, 0xc0, !PT ;  /* 0x8000000003037812 */ /* 0x000fc800078ec0ff */
[----:B------:R-:W-:Y:S01]  /*8c40*/  LOP3.LUT R3, R3, 0x7f800000, RZ, 0xfc, !PT ;  /* 0x7f80000003037812 */ /* 0x000fe200078efcff */
[----:B------:R-:W-:Y:S06]  /*8c50*/  BRA `(.L_x_143) ;  /* 0x0000000000047947 */ /* 0x000fec0003800000 */
.L_x_141:
[----:B------:R-:W-:-:S07]  /*8c60*/  IMAD R3, R12, 0x800000, R3 ;  /* 0x008000000c037824 */ /* 0x000fce00078e0203 */
.L_x_143:
[----:B------:R-:W-:Y:S05]  /*8c70*/  BSYNC.RECONVERGENT B2 ;  /* 0x0000000000027941 */ /* 0x000fea0003800200 */
.L_x_140:
[----:B------:R-:W-:Y:S05]  /*8c80*/  BRA `(.L_x_144) ;  /* 0x0000000000207947 */ /* 0x000fea0003800000 */
.L_x_139:
[----:B------:R-:W-:-:S04]  /*8c90*/  LOP3.LUT R3, R12, 0x80000000, R3, 0x48, !PT ;  /* 0x800000000c037812 */ /* 0x000fc800078e4803 */
[----:B------:R-:W-:Y:S01]  /*8ca0*/  LOP3.LUT R3, R3, 0x7f800000, RZ, 0xfc, !PT ;  /* 0x7f80000003037812 */ /* 0x000fe200078efcff */
[----:B------:R-:W-:Y:S06]  /*8cb0*/  BRA `(.L_x_144) ;  /* 0x0000000000147947 */ /* 0x000fec0003800000 */
.L_x_138:
[----:B------:R-:W-:Y:S01]  /*8cc0*/  LOP3.LUT R3, R12, 0x80000000, R3, 0x48, !PT ;  /* 0x800000000c037812 */ /* 0x000fe200078e4803 */
[----:B------:R-:W-:Y:S06]  /*8cd0*/  BRA `(.L_x_144) ;  /* 0x00000000000c7947 */ /* 0x000fec0003800000 */
.L_x_137:
[----:B------:R-:W0:Y:S01]  /*8ce0*/  MUFU.RSQ R3, -QNAN ;  /* 0xffc0000000037908 */ /* 0x000e220000001400 */
[----:B------:R-:W-:Y:S05]  /*8cf0*/  BRA `(.L_x_144) ;  /* 0x0000000000047947 */ /* 0x000fea0003800000 */
.L_x_136:
[----:B------:R-:W-:-:S07]  /*8d00*/  FADD.FTZ R3, R3, R0 ;  /* 0x0000000003037221 */ /* 0x000fce0000010000 */
.L_x_144:
[----:B------:R-:W-:Y:S05]  /*8d10*/  BSYNC.RECONVERGENT B1 ;  /* 0x0000000000017941 */ /* 0x000fea0003800200 */
.L_x_134:
[----:B------:R-:W-:-:S04]  /*8d20*/  IMAD.MOV.U32 R11, RZ, RZ, 0x0 ;  /* 0x00000000ff0b7424 */ /* 0x000fc800078e00ff */
[----:B0-----:R-:W-:Y:S05]  /*8d30*/  RET.REL.NODEC R10 `(_Z17persistentThreadsiiPfj) ;  /* 0xffffff700ab07950 */ /* 0x001fea0003c3ffff */
.L_x_145:
        /* <DEDUP_REMOVED lines=12> */
.L_x_147:


//--------------------- .nv.global.init           --------------------------
	.section	.nv.global.init,"aw",@progbits
	.align	4
.nv.global.init:
	.type		mrg32k3aM1SubSeq,@object
	.size		mrg32k3aM1SubSeq,(mrg32k3aM2SubSeq - mrg32k3aM1SubSeq)
mrg32k3aM1SubSeq:
        /*0000*/ 	.byte	0x0b, 0xcc, 0xee, 0x04, 0x73, 0x29, 0x8b, 0x6f, 0xf6, 0x53, 0x03, 0xf6, 0x23, 0xf6, 0xea, 0xda
        /* <DEDUP_REMOVED lines=125> */
	.type		mrg32k3aM2SubSeq,@object
	.size		mrg32k3aM2SubSeq,(mrg32k3aM1 - mrg32k3aM2SubSeq)
mrg32k3aM2SubSeq:
        /* <DEDUP_REMOVED lines=126> */
	.type		mrg32k3aM1,@object
	.size		mrg32k3aM1,(mrg32k3aM1Seq - mrg32k3aM1)
mrg32k3aM1:
        /* <DEDUP_REMOVED lines=144> */
	.type		mrg32k3aM1Seq,@object
	.size		mrg32k3aM1Seq,(mrg32k3aM2 - mrg32k3aM1Seq)
mrg32k3aM1Seq:
        /* <DEDUP_REMOVED lines=144> */
	.type		mrg32k3aM2,@object
	.size		mrg32k3aM2,(mrg32k3aM2Seq - mrg32k3aM2)
mrg32k3aM2:
        /* <DEDUP_REMOVED lines=144> */
	.type		mrg32k3aM2Seq,@object
	.size		mrg32k3aM2Seq,(precalc_xorwow_matrix - mrg32k3aM2Seq)
mrg32k3aM2Seq:
        /* <DEDUP_REMOVED lines=144> */
	.type		precalc_xorwow_matrix,@object
	.size		precalc_xorwow_matrix,(precalc_xorwow_offset_matrix - precalc_xorwow_matrix)
precalc_xorwow_matrix:
        /* <DEDUP_REMOVED lines=6400> */
	.type		precalc_xorwow_offset_matrix,@object
	.size		precalc_xorwow_offset_matrix,($str$3 - precalc_xorwow_offset_matrix)
precalc_xorwow_offset_matrix:
        /* <DEDUP_REMOVED lines=6400> */
	.type		$str$3,@object
	.size		$str$3,($str$1 - $str$3)
$str$3:
        /*353c0*/ 	.byte	0x25, 0x73, 0x0a, 0x00
	.type		$str$1,@object
	.size		$str$1,($str - $str$1)
$str$1:
        /*353c4*/ 	.byte	0x25, 0x78, 0x20, 0x2d, 0x20, 0x00
	.type		$str,@object
	.size		$str,($str$2 - $str)
$str:
        /*353ca*/ 	.byte	0x25, 0x64, 0x20, 0x3d, 0x3d, 0x3d, 0x3d, 0x3d, 0x3d, 0x3d, 0x3d, 0x3d, 0x3d, 0x20, 0x00
	.type		$str$2,@object
	.size		$str$2,(.L_56 - $str$2)
$str$2:
        /*353d9*/ 	.byte	0x74, 0x65, 0x6d, 0x70, 0x6f, 0x72, 0x61, 0x72, 0x79, 0x5f, 0x62, 0x75, 0x66, 0x66, 0x65, 0x72
        /*353e9*/ 	.byte	0x3a, 0x3a, 0x61, 0x6c, 0x6c, 0x6f, 0x63, 0x61, 0x74, 0x65, 0x3a, 0x20, 0x67, 0x65, 0x74, 0x5f
        /*353f9*/ 	.byte	0x74, 0x65, 0x6d, 0x70, 0x6f, 0x72, 0x61, 0x72, 0x79, 0x5f, 0x62, 0x75, 0x66, 0x66, 0x65, 0x72
        /*35409*/ 	.byte	0x20, 0x66, 0x61, 0x69, 0x6c, 0x65, 0x64, 0x00
.L_56:


//--------------------- .nv.shared._ZN3cub18CUB_300001_SM_10006detail11EmptyKernelIvEEvv --------------------------
	.section	.nv.shared._ZN3cub18CUB_300001_SM_10006detail11EmptyKernelIvEEvv,"aw",@nobits
	.sectionflags	@""
	.align	16
	.zero		1024


//--------------------- .nv.shared.reserved.0     --------------------------
	.section	.nv.shared.reserved.0,"aw",@nobits
	.weak		__nv_reservedSMEM_offset_0_alias
	.size		__nv_reservedSMEM_offset_0_alias, 0, 64
	.other		__nv_reservedSMEM_offset_0_alias,@"STO_CUDA_RESERVED_SHARED STV_DEFAULT"
__nv_reservedSMEM_offset_0_alias:
	.zero		0
	.zero		64


//--------------------- .nv.global                --------------------------
	.section	.nv.global,"aw",@nobits
.nv.global:
	.type		_ZN34_INTERNAL_91341955_4_k_cu_d7ef85f46thrust24THRUST_300001_SM_1000_NS12placeholders2_8E,@object
	.size		_ZN34_INTERNAL_91341955_4_k_cu_d7ef85f46thrust24THRUST_300001_SM_1000_NS12placeholders2_8E,(_ZN34_INTERNAL_91341955_4_k_cu_d7ef85f44cuda3std3__436_GLOBAL__N__91341955_4_k_cu_d7ef85f46ignoreE - _ZN34_INTERNAL_91341955_4_k_cu_d7ef85f46thrust24THRUST_300001_SM_1000_NS12placeholders2_8E)
_ZN34_INTERNAL_91341955_4_k_cu_d7ef85f46thrust24THRUST_300001_SM_1000_NS12placeholders2_8E:
	.zero		1
	.type		_ZN34_INTERNAL_91341955_4_k_cu_d7ef85f44cuda3std3__436_GLOBAL__N__91341955_4_k_cu_d7ef85f46ignoreE,@object
	.size		_ZN34_INTERNAL_91341955_4_k_cu_d7ef85f44cuda3std3__436_GLOBAL__N__91341955_4_k_cu_d7ef85f46ignoreE,(_ZN34_INTERNAL_91341955_4_k_cu_d7ef85f44cuda3std6ranges3__45__cpo4dataE - _ZN34_INTERNAL_91341955_4_k_cu_d7ef85f44cuda3std3__436_GLOBAL__N__91341955_4_k_cu_d7ef85f46ignoreE)
_ZN34_INTERNAL_91341955_4_k_cu_d7ef85f44cuda3std3__436_GLOBAL__N__91341955_4_k_cu_d7ef85f46ignoreE:
	.zero		1
	.type		_ZN34_INTERNAL_91341955_4_k_cu_d7ef85f44cuda3std6ranges3__45__cpo4dataE,@object
	.size		_ZN34_INTERNAL_91341955_4_k_cu_d7ef85f44cuda3std6ranges3__45__cpo4dataE,(_ZN34_INTERNAL_91341955_4_k_cu_d7ef85f46thrust24THRUST_300001_SM_1000_NS6system3cpp3parE - _ZN34_INTERNAL_91341955_4_k_cu_d7ef85f44cuda3std6ranges3__45__cpo4dataE)
_ZN34_INTERNAL_91341955_4_k_cu_d7ef85f44cuda3std6ranges3__45__cpo4dataE:
	.zero		1
	.type		_ZN34_INTERNAL_91341955_4_k_cu_d7ef85f46thrust24THRUST_300001_SM_1000_NS6system3cpp3parE,@object
	.size		_ZN34_INTERNAL_91341955_4_k_cu_d7ef85f46thrust24THRUST_300001_SM_1000_NS6system3cpp3parE,(_ZN34_INTERNAL_91341955_4_k_cu_d7ef85f44cuda3std3__45__cpo5beginE - _ZN34_INTERNAL_91341955_4_k_cu_d7ef85f46thrust24THRUST_300001_SM_1000_NS6system3cpp3parE)
_ZN34_INTERNAL_91341955_4_k_cu_d7ef85f46thrust24THRUST_300001_SM_1000_NS6system3cpp3parE:
	.zero		1
	.type		_ZN34_INTERNAL_91341955_4_k_cu_d7ef85f44cuda3std3__45__cpo5beginE,@object
	.size		_ZN34_INTERNAL_91341955_4_k_cu_d7ef85f44cuda3std3__45__cpo5beginE,(_ZN34_INTERNAL_91341955_4_k_cu_d7ef85f44cuda3std6ranges3__45__cpo5beginE - _ZN34_INTERNAL_91341955_4_k_cu_d7ef85f44cuda3std3__45__cpo5beginE)
_ZN34_INTERNAL_91341955_4_k_cu_d7ef85f44cuda3std3__45__cpo5beginE:
	.zero		1
	.type		_ZN34_INTERNAL_91341955_4_k_cu_d7ef85f44cuda3std6ranges3__45__cpo5beginE,@object
	.size		_ZN34_INTERNAL_91341955_4_k_cu_d7ef85f44cuda3std6ranges3__45__cpo5beginE,(_ZN34_INTERNAL_91341955_4_k_cu_d7ef85f46thrust24THRUST_300001_SM_1000_NS6deviceE - _ZN34_INTERNAL_91341955_4_k_cu_d7ef85f44cuda3std6ranges3__45__cpo5beginE)
_ZN34_INTERNAL_91341955_4_k_cu_d7ef85f44cuda3std6ranges3__45__cpo5beginE:
	.zero		1
	.type		_ZN34_INTERNAL_91341955_4_k_cu_d7ef85f46thrust24THRUST_300001_SM_1000_NS6deviceE,@object
	.size		_ZN34_INTERNAL_91341955_4_k_cu_d7ef85f46thrust24THRUST_300001_SM_1000_NS6deviceE,(_ZN34_INTERNAL_91341955_4_k_cu_d7ef85f44cuda3std3__47nulloptE - _ZN34_INTERNAL_91341955_4_k_cu_d7ef85f46thrust24THRUST_300001_SM_1000_NS6deviceE)
_ZN34_INTERNAL_91341955_4_k_cu_d7ef85f46thrust24THRUST_300001_SM_1000_NS6deviceE:
	.zero		1
	.type		_ZN34_INTERNAL_91341955_4_k_cu_d7ef85f44cuda3std3__47nulloptE,@object
	.size		_ZN34_INTERNAL_91341955_4_k_cu_d7ef85f44cuda3std3__47nulloptE,(_ZN34_INTERNAL_91341955_4_k_cu_d7ef85f44cuda3std6ranges3__45__cpo8distanceE - _ZN34_INTERNAL_91341955_4_k_cu_d7ef85f44cuda3std3__47nulloptE)
_ZN34_INTERNAL_91341955_4_k_cu_d7ef85f44cuda3std3__47nulloptE:
	.zero		1
	.type		_ZN34_INTERNAL_91341955_4_k_cu_d7ef85f44cuda3std6ranges3__45__cpo8distanceE,@object
	.size		_ZN34_INTERNAL_91341955_4_k_cu_d7ef85f44cuda3std6ranges3__45__cpo8distanceE,(_ZN34_INTERNAL_91341955_4_k_cu_d7ef85f46thrust24THRUST_300001_SM_1000_NS12placeholders2_4E - _ZN34_INTERNAL_91341955_4_k_cu_d7ef85f44cuda3std6ranges3__45__cpo8distanceE)
_ZN34_INTERNAL_91341955_4_k_cu_d7ef85f44cuda3std6ranges3__45__cpo8distanceE:
	.zero		1
	.type		_ZN34_INTERNAL_91341955_4_k_cu_d7ef85f46thrust24THRUST_300001_SM_1000_NS12placeholders2_4E,@object
	.size		_ZN34_INTERNAL_91341955_4_k_cu_d7ef85f46thrust24THRUST_300001_SM_1000_NS12placeholders2_4E,(_ZN34_INTERNAL_91341955_4_k_cu_d7ef85f44cuda3std3__45__cpo6rbeginE - _ZN34_INTERNAL_91341955_4_k_cu_d7ef85f46thrust24THRUST_300001_SM_1000_NS12placeholders2_4E)
_ZN34_INTERNAL_91341955_4_k_cu_d7ef85f46thrust24THRUST_300001_SM_1000_NS12placeholders2_4E:
	.zero		1
	.type		_ZN34_INTERNAL_91341955_4_k_cu_d7ef85f44cuda3std3__45__cpo6rbeginE,@object
	.size		_ZN34_INTERNAL_91341955_4_k_cu_d7ef85f44cuda3std3__45__cpo6rbeginE,(_ZN34_INTERNAL_91341955_4_k_cu_d7ef85f44cuda3std6ranges3__45__cpo7advanceE - _ZN34_INTERNAL_91341955_4_k_cu_d7ef85f44cuda3std3__45__cpo6rbeginE)
_ZN34_INTERNAL_91341955_4_k_cu_d7ef85f44cuda3std3__45__cpo6rbeginE:
	.zero		1
	.type		_ZN34_INTERNAL_91341955_4_k_cu_d7ef85f44cuda3std6ranges3__45__cpo7advanceE,@object
	.size		_ZN34_INTERNAL_91341955_4_k_cu_d7ef85f44cuda3std6ranges3__45__cpo7advanceE,(_ZN34_INTERNAL_91341955_4_k_cu_d7ef85f46thrust24THRUST_300001_SM_1000_NS12placeholders3_10E - _ZN34_INTERNAL_91341955_4_k_cu_d7ef85f44cuda3std6ranges3__45__cpo7advanceE)
_ZN34_INTERNAL_91341955_4_k_cu_d7ef85f44cuda3std6ranges3__45__cpo7advanceE:
	.zero		1
	.type		_ZN34_INTERNAL_91341955_4_k_cu_d7ef85f46thrust24THRUST_300001_SM_1000_NS12placeholders3_10E,@object
	.size		_ZN34_INTERNAL_91341955_4_k_cu_d7ef85f46thrust24THRUST_300001_SM_1000_NS12placeholders3_10E,(_ZN34_INTERNAL_91341955_4_k_cu_d7ef85f44cuda3std3__48in_placeE - _ZN34_INTERNAL_91341955_4_k_cu_d7ef85f46thrust24THRUST_300001_SM_1000_NS12placeholders3_10E)
_ZN34_INTERNAL_91341955_4_k_cu_d7ef85f46thrust24THRUST_300001_SM_1000_NS12placeholders3_10E:
	.zero		1
	.type		_ZN34_INTERNAL_91341955_4_k_cu_d7ef85f44cuda3std3__48in_placeE,@object
	.size		_ZN34_INTERNAL_91341955_4_k_cu_d7ef85f44cuda3std3__48in_placeE,(_ZN34_INTERNAL_91341955_4_k_cu_d7ef85f44cuda3std6ranges3__45__cpo4sizeE - _ZN34_INTERNAL_91341955_4_k_cu_d7ef85f44cuda3std3__48in_placeE)
_ZN34_INTERNAL_91341955_4_k_cu_d7ef85f44cuda3std3__48in_placeE:
	.zero		1
	.type		_ZN34_INTERNAL_91341955_4_k_cu_d7ef85f44cuda3std6ranges3__45__cpo4sizeE,@object
	.size		_ZN34_INTERNAL_91341955_4_k_cu_d7ef85f44cuda3std6ranges3__45__cpo4sizeE,(_ZN34_INTERNAL_91341955_4_k_cu_d7ef85f46thrust24THRUST_300001_SM_1000_NS12placeholders2_2E - _ZN34_INTERNAL_91341955_4_k_cu_d7ef85f44cuda3std6ranges3__45__cpo4sizeE)
_ZN34_INTERNAL_91341955_4_k_cu_d7ef85f44cuda3std6ranges3__45__cpo4sizeE:
	.zero		1
	.type		_ZN34_INTERNAL_91341955_4_k_cu_d7ef85f46thrust24THRUST_300001_SM_1000_NS12placeholders2_2E,@object
	.size		_ZN34_INTERNAL_91341955_4_k_cu_d7ef85f46thrust24THRUST_300001_SM_1000_NS12placeholders2_2E,(_ZN34_INTERNAL_91341955_4_k_cu_d7ef85f44cuda3std3__45__cpo6cbeginE - _ZN34_INTERNAL_91341955_4_k_cu_d7ef85f46thrust24THRUST_300001_SM_1000_NS12placeholders2_2E)
_ZN34_INTERNAL_91341955_4_k_cu_d7ef85f46thrust24THRUST_300001_SM_1000_NS12placeholders2_2E:
	.zero		1
	.type		_ZN34_INTERNAL_91341955_4_k_cu_d7ef85f44cuda3std3__45__cpo6cbeginE,@object
	.size		_ZN34_INTERNAL_91341955_4_k_cu_d7ef85f44cuda3std3__45__cpo6cbeginE,(_ZN34_INTERNAL_91341955_4_k_cu_d7ef85f44cuda3std6ranges3__45__cpo6cbeginE - _ZN34_INTERNAL_91341955_4_k_cu_d7ef85f44cuda3std3__45__cpo6cbeginE)
_ZN34_INTERNAL_91341955_4_k_cu_d7ef85f44cuda3std3__45__cpo6cbeginE:
	.zero		1
	.type		_ZN34_INTERNAL_91341955_4_k_cu_d7ef85f44cuda3std6ranges3__45__cpo6cbeginE,@object
	.size		_ZN34_INTERNAL_91341955_4_k_cu_d7ef85f44cuda3std6ranges3__45__cpo6cbeginE,(_ZN34_INTERNAL_91341955_4_k_cu_d7ef85f46thrust24THRUST_300001_SM_1000_NS12placeholders2_6E - _ZN34_INTERNAL_91341955_4_k_cu_d7ef85f44cuda3std6ranges3__45__cpo6cbeginE)
_ZN34_INTERNAL_91341955_4_k_cu_d7ef85f44cuda3std6ranges3__45__cpo6cbeginE:
	.zero		1
	.type		_ZN34_INTERNAL_91341955_4_k_cu_d7ef85f46thrust24THRUST_300001_SM_1000_NS12placeholders2_6E,@object
	.size		_ZN34_INTERNAL_91341955_4_k_cu_d7ef85f46thrust24THRUST_300001_SM_1000_NS12placeholders2_6E,(_ZN34_INTERNAL_91341955_4_k_cu_d7ef85f44cuda3std3__45__cpo7crbeginE - _ZN34_INTERNAL_91341955_4_k_cu_d7ef85f46thrust24THRUST_300001_SM_1000_NS12placeholders2_6E)
_ZN34_INTERNAL_91341955_4_k_cu_d7ef85f46thrust24THRUST_300001_SM_1000_NS12placeholders2_6E:
	.zero		1
	.type		_ZN34_INTERNAL_91341955_4_k_cu_d7ef85f44cuda3std3__45__cpo7crbeginE,@object
	.size		_ZN34_INTERNAL_91341955_4_k_cu_d7ef85f44cuda3std3__45__cpo7crbeginE,(_ZN34_INTERNAL_91341955_4_k_cu_d7ef85f44cuda3std6ranges3__45__cpo4nextE - _ZN34_INTERNAL_91341955_4_k_cu_d7ef85f44cuda3std3__45__cpo7crbeginE)
_ZN34_INTERNAL_91341955_4_k_cu_d7ef85f44cuda3std3__45__cpo7crbeginE:
	.zero		1
	.type		_ZN34_INTERNAL_91341955_4_k_cu_d7ef85f44cuda3std6ranges3__45__cpo4nextE,@object
	.size		_ZN34_INTERNAL_91341955_4_k_cu_d7ef85f44cuda3std6ranges3__45__cpo4nextE,(_ZN34_INTERNAL_91341955_4_k_cu_d7ef85f44cuda3std6ranges3__45__cpo4swapE - _ZN34_INTERNAL_91341955_4_k_cu_d7ef85f44cuda3std6ranges3__45__cpo4nextE)
_ZN34_INTERNAL_91341955_4_k_cu_d7ef85f44cuda3std6ranges3__45__cpo4nextE:
	.zero		1
	.type		_ZN34_INTERNAL_91341955_4_k_cu_d7ef85f44cuda3std6ranges3__45__cpo4swapE,@object
	.size		_ZN34_INTERNAL_91341955_4_k_cu_d7ef85f44cuda3std6ranges3__45__cpo4swapE,(_ZN34_INTERNAL_91341955_4_k_cu_d7ef85f46thrust24THRUST_300001_SM_1000_NS8cuda_cub10par_nosyncE - _ZN34_INTERNAL_91341955_4_k_cu_d7ef85f44cuda3std6ranges3__45__cpo4swapE)
_ZN34_INTERNAL_91341955_4_k_cu_d7ef85f44cuda3std6ranges3__45__cpo4swapE:
	.zero		1
	.type		_ZN34_INTERNAL_91341955_4_k_cu_d7ef85f46thrust24THRUST_300001_SM_1000_NS8cuda_cub10par_nosyncE,@object
	.size		_ZN34_INTERNAL_91341955_4_k_cu_d7ef85f46thrust24THRUST_300001_SM_1000_NS8cuda_cub10par_nosyncE,(_ZN34_INTERNAL_91341955_4_k_cu_d7ef85f46thrust24THRUST_300001_SM_1000_NS3seqE - _ZN34_INTERNAL_91341955_4_k_cu_d7ef85f46thrust24THRUST_300001_SM_1000_NS8cuda_cub10par_nosyncE)
_ZN34_INTERNAL_91341955_4_k_cu_d7ef85f46thrust24THRUST_300001_SM_1000_NS8cuda_cub10par_nosyncE:
	.zero		1
	.type		_ZN34_INTERNAL_91341955_4_k_cu_d7ef85f46thrust24THRUST_300001_SM_1000_NS3seqE,@object
	.size		_ZN34_INTERNAL_91341955_4_k_cu_d7ef85f46thrust24THRUST_300001_SM_1000_NS3seqE,(_ZN34_INTERNAL_91341955_4_k_cu_d7ef85f44cuda3std3__420unreachable_sentinelE - _ZN34_INTERNAL_91341955_4_k_cu_d7ef85f46thrust24THRUST_300001_SM_1000_NS3seqE)
_ZN34_INTERNAL_91341955_4_k_cu_d7ef85f46thrust24THRUST_300001_SM_1000_NS3seqE:
	.zero		1
	.type		_ZN34_INTERNAL_91341955_4_k_cu_d7ef85f44cuda3std3__420unreachable_sentinelE,@object
	.size		_ZN34_INTERNAL_91341955_4_k_cu_d7ef85f44cuda3std3__420unreachable_sentinelE,(_ZN34_INTERNAL_91341955_4_k_cu_d7ef85f44cuda3std6ranges3__45__cpo5ssizeE - _ZN34_INTERNAL_91341955_4_k_cu_d7ef85f44cuda3std3__420unreachable_sentinelE)
_ZN34_INTERNAL_91341955_4_k_cu_d7ef85f44cuda3std3__420unreachable_sentinelE:
	.zero		1
	.type		_ZN34_INTERNAL_91341955_4_k_cu_d7ef85f44cuda3std6ranges3__45__cpo5ssizeE,@object
	.size		_ZN34_INTERNAL_91341955_4_k_cu_d7ef85f44cuda3std6ranges3__45__cpo5ssizeE,(_ZN34_INTERNAL_91341955_4_k_cu_d7ef85f46thrust24THRUST_300001_SM_1000_NS12placeholders2_3E - _ZN34_INTERNAL_91341955_4_k_cu_d7ef85f44cuda3std6ranges3__45__cpo5ssizeE)
_ZN34_INTERNAL_91341955_4_k_cu_d7ef85f44cuda3std6ranges3__45__cpo5ssizeE:
	.zero		1
	.type		_ZN34_INTERNAL_91341955_4_k_cu_d7ef85f46thrust24THRUST_300001_SM_1000_NS12placeholders2_3E,@object
	.size		_ZN34_INTERNAL_91341955_4_k_cu_d7ef85f46thrust24THRUST_300001_SM_1000_NS12placeholders2_3E,(_ZN34_INTERNAL_91341955_4_k_cu_d7ef85f44cuda3std3__45__cpo4cendE - _ZN34_INTERNAL_91341955_4_k_cu_d7ef85f46thrust24THRUST_300001_SM_1000_NS12placeholders2_3E)
_ZN34_INTERNAL_91341955_4_k_cu_d7ef85f46thrust24THRUST_300001_SM_1000_NS12placeholders2_3E:
	.zero		1
	.type		_ZN34_INTERNAL_91341955_4_k_cu_d7ef85f44cuda3std3__45__cpo4cendE,@object
	.size		_ZN34_INTERNAL_91341955_4_k_cu_d7ef85f44cuda3std3__45__cpo4cendE,(_ZN34_INTERNAL_91341955_4_k_cu_d7ef85f44cuda3std6ranges3__45__cpo4cendE - _ZN34_INTERNAL_91341955_4_k_cu_d7ef85f44cuda3std3__45__cpo4cendE)
_ZN34_INTERNAL_91341955_4_k_cu_d7ef85f44cuda3std3__45__cpo4cendE:
	.zero		1
	.type		_ZN34_INTERNAL_91341955_4_k_cu_d7ef85f44cuda3std6ranges3__45__cpo4cendE,@object
	.size		_ZN34_INTERNAL_91341955_4_k_cu_d7ef85f44cuda3std6ranges3__45__cpo4cendE,(_ZN34_INTERNAL_91341955_4_k_cu_d7ef85f46thrust24THRUST_300001_SM_1000_NS12placeholders2_7E - _ZN34_INTERNAL_91341955_4_k_cu_d7ef85f44cuda3std6ranges3__45__cpo4cendE)
_ZN34_INTERNAL_91341955_4_k_cu_d7ef85f44cuda3std6ranges3__45__cpo4cendE:
	.zero		1
	.type		_ZN34_INTERNAL_91341955_4_k_cu_d7ef85f46thrust24THRUST_300001_SM_1000_NS12placeholders2_7E,@object
	.size		_ZN34_INTERNAL_91341955_4_k_cu_d7ef85f46thrust24THRUST_300001_SM_1000_NS12placeholders2_7E,(_ZN34_INTERNAL_91341955_4_k_cu_d7ef85f44cuda3std3__45__cpo5crendE - _ZN34_INTERNAL_91341955_4_k_cu_d7ef85f46thrust24THRUST_300001_SM_1000_NS12placeholders2_7E)
_ZN34_INTERNAL_91341955_4_k_cu_d7ef85f46thrust24THRUST_300001_SM_1000_NS12placeholders2_7E:
	.zero		1
	.type		_ZN34_INTERNAL_91341955_4_k_cu_d7ef85f44cuda3std3__45__cpo5crendE,@object
	.size		_ZN34_INTERNAL_91341955_4_k_cu_d7ef85f44cuda3std3__45__cpo5crendE,(_ZN34_INTERNAL_91341955_4_k_cu_d7ef85f44cuda3std6ranges3__45__cpo4prevE - _ZN34_INTERNAL_91341955_4_k_cu_d7ef85f44cuda3std3__45__cpo5crendE)
_ZN34_INTERNAL_91341955_4_k_cu_d7ef85f44cuda3std3__45__cpo5crendE:
	.zero		1
	.type		_ZN34_INTERNAL_91341955_4_k_cu_d7ef85f44cuda3std6ranges3__45__cpo4prevE,@object
	.size		_ZN34_INTERNAL_91341955_4_k_cu_d7ef85f44cuda3std6ranges3__45__cpo4prevE,(_ZN34_INTERNAL_91341955_4_k_cu_d7ef85f44cuda3std6ranges3__45__cpo9iter_moveE - _ZN34_INTERNAL_91341955_4_k_cu_d7ef85f44cuda3std6ranges3__45__cpo4prevE)
_ZN34_INTERNAL_91341955_4_k_cu_d7ef85f44cuda3std6ranges3__45__cpo4prevE:
	.zero		1
	.type		_ZN34_INTERNAL_91341955_4_k_cu_d7ef85f44cuda3std6ranges3__45__cpo9iter_moveE,@object
	.size		_ZN34_INTERNAL_91341955_4_k_cu_d7ef85f44cuda3std6ranges3__45__cpo9iter_moveE,(_ZN34_INTERNAL_91341955_4_k_cu_d7ef85f46thrust24THRUST_300001_SM_1000_NS6system6detail10sequential3seqE - _ZN34_INTERNAL_91341955_4_k_cu_d7ef85f44cuda3std6ranges3__45__cpo9iter_moveE)
_ZN34_INTERNAL_91341955_4_k_cu_d7ef85f44cuda3std6ranges3__45__cpo9iter_moveE:
	.zero		1
	.type		_ZN34_INTERNAL_91341955_4_k_cu_d7ef85f46thrust24THRUST_300001_SM_1000_NS6system6detail10sequential3seqE,@object
	.size		_ZN34_INTERNAL_91341955_4_k_cu_d7ef85f46thrust24THRUST_300001_SM_1000_NS6system6detail10sequential3seqE,(_ZN34_INTERNAL_91341955_4_k_cu_d7ef85f46thrust24THRUST_300001_SM_1000_NS12placeholders2_9E - _ZN34_INTERNAL_91341955_4_k_cu_d7ef85f46thrust24THRUST_300001_SM_1000_NS6system6detail10sequential3seqE)
_ZN34_INTERNAL_91341955_4_k_cu_d7ef85f46thrust24THRUST_300001_SM_1000_NS6system6detail10sequential3seqE:
	.zero		1
	.type		_ZN34_INTERNAL_91341955_4_k_cu_d7ef85f46thrust24THRUST_300001_SM_1000_NS12placeholders2_9E,@object
	.size		_ZN34_INTERNAL_91341955_4_k_cu_d7ef85f46thrust24THRUST_300001_SM_1000_NS12placeholders2_9E,(_ZN34_INTERNAL_91341955_4_k_cu_d7ef85f44cuda3std3__419piecewise_constructE - _ZN34_INTERNAL_91341955_4_k_cu_d7ef85f46thrust24THRUST_300001_SM_1000_NS12placeholders2_9E)
_ZN34_INTERNAL_91341955_4_k_cu_d7ef85f46thrust24THRUST_300001_SM_1000_NS12placeholders2_9E:
	.zero		1
	.type		_ZN34_INTERNAL_91341955_4_k_cu_d7ef85f44cuda3std3__419piecewise_constructE,@object
	.size		_ZN34_INTERNAL_91341955_4_k_cu_d7ef85f44cuda3std3__419piecewise_constructE,(_ZN34_INTERNAL_91341955_4_k_cu_d7ef85f44cuda3std6ranges3__45__cpo5cdataE - _ZN34_INTERNAL_91341955_4_k_cu_d7ef85f44cuda3std3__419piecewise_constructE)
_ZN34_INTERNAL_91341955_4_k_cu_d7ef85f44cuda3std3__419piecewise_constructE:
	.zero		1
	.type		_ZN34_INTERNAL_91341955_4_k_cu_d7ef85f44cuda3std6ranges3__45__cpo5cdataE,@object
	.size		_ZN34_INTERNAL_91341955_4_k_cu_d7ef85f44cuda3std6ranges3__45__cpo5cdataE,(_ZN34_INTERNAL_91341955_4_k_cu_d7ef85f46thrust24THRUST_300001_SM_1000_NS12placeholders2_1E - _ZN34_INTERNAL_91341955_4_k_cu_d7ef85f44cuda3std6ranges3__45__cpo5cdataE)
_ZN34_INTERNAL_91341955_4_k_cu_d7ef85f44cuda3std6ranges3__45__cpo5cdataE:
	.zero		1
	.type		_ZN34_INTERNAL_91341955_4_k_cu_d7ef85f46thrust24THRUST_300001_SM_1000_NS12placeholders2_1E,@object
	.size		_ZN34_INTERNAL_91341955_4_k_cu_d7ef85f46thrust24THRUST_300001_SM_1000_NS12placeholders2_1E,(_ZN34_INTERNAL_91341955_4_k_cu_d7ef85f44cuda3std3__45__cpo3endE - _ZN34_INTERNAL_91341955_4_k_cu_d7ef85f46thrust24THRUST_300001_SM_1000_NS12placeholders2_1E)
_ZN34_INTERNAL_91341955_4_k_cu_d7ef85f46thrust24THRUST_300001_SM_1000_NS12placeholders2_1E:
	.zero		1
	.type		_ZN34_INTERNAL_91341955_4_k_cu_d7ef85f44cuda3std3__45__cpo3endE,@object
	.size		_ZN34_INTERNAL_91341955_4_k_cu_d7ef85f44cuda3std3__45__cpo3endE,(_ZN34_INTERNAL_91341955_4_k_cu_d7ef85f44cuda3std6ranges3__45__cpo3endE - _ZN34_INTERNAL_91341955_4_k_cu_d7ef85f44cuda3std3__45__cpo3endE)
_ZN34_INTERNAL_91341955_4_k_cu_d7ef85f44cuda3std3__45__cpo3endE:
	.zero		1
	.type		_ZN34_INTERNAL_91341955_4_k_cu_d7ef85f44cuda3std6ranges3__45__cpo3endE,@object
	.size		_ZN34_INTERNAL_91341955_4_k_cu_d7ef85f44cuda3std6ranges3__45__cpo3endE,(_ZN34_INTERNAL_91341955_4_k_cu_d7ef85f46thrust24THRUST_300001_SM_1000_NS12placeholders2_5E - _ZN34_INTERNAL_91341955_4_k_cu_d7ef85f44cuda3std6ranges3__45__cpo3endE)
_ZN34_INTERNAL_91341955_4_k_cu_d7ef85f44cuda3std6ranges3__45__cpo3endE:
	.zero		1
	.type		_ZN34_INTERNAL_91341955_4_k_cu_d7ef85f46thrust24THRUST_300001_SM_1000_NS12placeholders2_5E,@object
	.size		_ZN34_INTERNAL_91341955_4_k_cu_d7ef85f46thrust24THRUST_300001_SM_1000_NS12placeholders2_5E,(_ZN34_INTERNAL_91341955_4_k_cu_d7ef85f44cuda3std3__45__cpo4rendE - _ZN34_INTERNAL_91341955_4_k_cu_d7ef85f46thrust24THRUST_300001_SM_1000_NS12placeholders2_5E)
_ZN34_INTERNAL_91341955_4_k_cu_d7ef85f46thrust24THRUST_300001_SM_1000_NS12placeholders2_5E:
	.zero		1
	.type		_ZN34_INTERNAL_91341955_4_k_cu_d7ef85f44cuda3std3__45__cpo4rendE,@object
	.size		_ZN34_INTERNAL_91341955_4_k_cu_d7ef85f44cuda3std3__45__cpo4rendE,(_ZN34_INTERNAL_91341955_4_k_cu_d7ef85f44cuda3std6ranges3__45__cpo9iter_swapE - _ZN34_INTERNAL_91341955_4_k_cu_d7ef85f44cuda3std3__45__cpo4rendE)
_ZN34_INTERNAL_91341955_4_k_cu_d7ef85f44cuda3std3__45__cpo4rendE:
	.zero		1
	.type		_ZN34_INTERNAL_91341955_4_k_cu_d7ef85f44cuda3std6ranges3__45__cpo9iter_swapE,@object
	.size		_ZN34_INTERNAL_91341955_4_k_cu_d7ef85f44cuda3std6ranges3__45__cpo9iter_swapE,(_ZN34_INTERNAL_91341955_4_k_cu_d7ef85f44cuda3std3__48unexpectE - _ZN34_INTERNAL_91341955_4_k_cu_d7ef85f44cuda3std6ranges3__45__cpo9iter_swapE)
_ZN34_INTERNAL_91341955_4_k_cu_d7ef85f44cuda3std6ranges3__45__cpo9iter_swapE:
	.zero		1
	.type		_ZN34_INTERNAL_91341955_4_k_cu_d7ef85f44cuda3std3__48unexpectE,@object
	.size		_ZN34_INTERNAL_91341955_4_k_cu_d7ef85f44cuda3std3__48unexpectE,(_ZN34_INTERNAL_91341955_4_k_cu_d7ef85f46thrust24THRUST_300001_SM_1000_NS8cuda_cub3parE - _ZN34_INTERNAL_91341955_4_k_cu_d7ef85f44cuda3std3__48unexpectE)
_ZN34_INTERNAL_91341955_4_k_cu_d7ef85f44cuda3std3__48unexpectE:
	.zero		1
	.type		_ZN34_INTERNAL_91341955_4_k_cu_d7ef85f46thrust24THRUST_300001_SM_1000_NS8cuda_cub3parE,@object
	.size		_ZN34_INTERNAL_91341955_4_k_cu_d7ef85f46thrust24THRUST_300001_SM_1000_NS8cuda_cub3parE,(.L_38 - _ZN34_INTERNAL_91341955_4_k_cu_d7ef85f46thrust24THRUST_300001_SM_1000_NS8cuda_cub3parE)
_ZN34_INTERNAL_91341955_4_k_cu_d7ef85f46thrust24THRUST_300001_SM_1000_NS8cuda_cub3parE:
	.zero		1
.L_38:


//--------------------- .nv.shared._Z17persistentThreadsiiPfj --------------------------
	.section	.nv.shared._Z17persistentThreadsiiPfj,"aw",@nobits
	.sectionflags	@""
	.align	16
.nv.shared._Z17persistentThreadsiiPfj:
	.zero		1040


//--------------------- .nv.constant0._ZN3cub18CUB_300001_SM_10006detail11EmptyKernelIvEEvv --------------------------
	.section	.nv.constant0._ZN3cub18CUB_300001_SM_10006detail11EmptyKernelIvEEvv,"a",@progbits
	.sectionflags	@""
	.align	4
.nv.constant0._ZN3cub18CUB_300001_SM_10006detail11EmptyKernelIvEEvv:
	.zero		896


//--------------------- .nv.constant0._Z17persistentThreadsiiPfj --------------------------
	.section	.nv.constant0._Z17persistentThreadsiiPfj,"a",@progbits
	.sectionflags	@""
	.align	4
.nv.constant0._Z17persistentThreadsiiPfj:
	.zero		916


//--------------------- SYMBOLS --------------------------

	.type		.nv.reservedSmem.offset0,@object
	.size		.nv.reservedSmem.offset0,0x4
	.type		.nv.reservedSmem.cap,@object
	.size		.nv.reservedSmem.cap,0x4
	.type		vprintf,@function
	.type		malloc,@function
	.type		free,@function
